//
// Generated by NVIDIA NVVM Compiler
//
// Compiler Build ID: CL-36424714
// Cuda compilation tools, release 13.0, V13.0.88
// Based on NVVM 20.0.0
//

.version 9.0
.target sm_100
.address_size 64

	// .globl	_Z32apply_boundary_conditions_kernelPdS_iiiiiiiiii

.visible .entry _Z32apply_boundary_conditions_kernelPdS_iiiiiiiiii(
	.param .u64 .ptr .align 1 _Z32apply_boundary_conditions_kernelPdS_iiiiiiiiii_param_0,
	.param .u64 .ptr .align 1 _Z32apply_boundary_conditions_kernelPdS_iiiiiiiiii_param_1,
	.param .u32 _Z32apply_boundary_conditions_kernelPdS_iiiiiiiiii_param_2,
	.param .u32 _Z32apply_boundary_conditions_kernelPdS_iiiiiiiiii_param_3,
	.param .u32 _Z32apply_boundary_conditions_kernelPdS_iiiiiiiiii_param_4,
	.param .u32 _Z32apply_boundary_conditions_kernelPdS_iiiiiiiiii_param_5,
	.param .u32 _Z32apply_boundary_conditions_kernelPdS_iiiiiiiiii_param_6,
	.param .u32 _Z32apply_boundary_conditions_kernelPdS_iiiiiiiiii_param_7,
	.param .u32 _Z32apply_boundary_conditions_kernelPdS_iiiiiiiiii_param_8,
	.param .u32 _Z32apply_boundary_conditions_kernelPdS_iiiiiiiiii_param_9,
	.param .u32 _Z32apply_boundary_conditions_kernelPdS_iiiiiiiiii_param_10,
	.param .u32 _Z32apply_boundary_conditions_kernelPdS_iiiiiiiiii_param_11
)
{
	.reg .pred 	%p<54>;
	.reg .b32 	%r<35>;
	.reg .b64 	%rd<36>;
	.reg .b64 	%fd<9>;

	ld.param.u64 	%rd5, [_Z32apply_boundary_conditions_kernelPdS_iiiiiiiiii_param_0];
	ld.param.u64 	%rd6, [_Z32apply_boundary_conditions_kernelPdS_iiiiiiiiii_param_1];
	ld.param.u32 	%r5, [_Z32apply_boundary_conditions_kernelPdS_iiiiiiiiii_param_2];
	ld.param.u32 	%r15, [_Z32apply_boundary_conditions_kernelPdS_iiiiiiiiii_param_3];
	ld.param.u32 	%r7, [_Z32apply_boundary_conditions_kernelPdS_iiiiiiiiii_param_4];
	ld.param.u32 	%r8, [_Z32apply_boundary_conditions_kernelPdS_iiiiiiiiii_param_5];
	ld.param.u32 	%r9, [_Z32apply_boundary_conditions_kernelPdS_iiiiiiiiii_param_6];
	ld.param.u32 	%r10, [_Z32apply_boundary_conditions_kernelPdS_iiiiiiiiii_param_7];
	ld.param.u32 	%r11, [_Z32apply_boundary_conditions_kernelPdS_iiiiiiiiii_param_8];
	ld.param.u32 	%r12, [_Z32apply_boundary_conditions_kernelPdS_iiiiiiiiii_param_9];
	ld.param.u32 	%r13, [_Z32apply_boundary_conditions_kernelPdS_iiiiiiiiii_param_10];
	ld.param.u32 	%r14, [_Z32apply_boundary_conditions_kernelPdS_iiiiiiiiii_param_11];
	cvta.to.global.u64 	%rd1, %rd6;
	cvta.to.global.u64 	%rd2, %rd5;
	mov.u32 	%r16, %ctaid.x;
	mov.u32 	%r17, %ntid.x;
	mov.u32 	%r18, %tid.x;
	mad.lo.s32 	%r1, %r16, %r17, %r18;
	mov.u32 	%r19, %ctaid.y;
	mov.u32 	%r20, %ntid.y;
	mov.u32 	%r21, %tid.y;
	mad.lo.s32 	%r22, %r19, %r20, %r21;
	setp.ne.s32 	%p1, %r1, 0;
	setp.ge.s32 	%p2, %r22, %r15;
	or.pred  	%p3, %p1, %p2;
	@%p3 bra 	$L__BB0_4;
	setp.lt.s32 	%p4, %r22, %r7;
	setp.gt.s32 	%p5, %r22, %r8;
	or.pred  	%p6, %p4, %p5;
	@%p6 bra 	$L__BB0_3;
	mad.lo.s32 	%r24, %r22, %r5, %r22;
	mul.wide.s32 	%rd10, %r24, 8;
	add.s64 	%rd11, %rd2, %rd10;
	mov.b64 	%rd12, 4591870180066957722;
	st.global.u64 	[%rd11], %rd12;
	bra.uni 	$L__BB0_4;
$L__BB0_3:
	mad.lo.s32 	%r23, %r22, %r5, %r22;
	mul.wide.s32 	%rd7, %r23, 8;
	add.s64 	%rd8, %rd2, %rd7;
	mov.b64 	%rd9, 0;
	st.global.u64 	[%rd8], %rd9;
$L__BB0_4:
	setp.ne.s32 	%p7, %r1, 0;
	setp.gt.s32 	%p8, %r22, %r15;
	or.pred  	%p9, %p7, %p8;
	@%p9 bra 	$L__BB0_6;
	mul.lo.s32 	%r25, %r5, %r22;
	mul.wide.s32 	%rd13, %r25, 8;
	add.s64 	%rd14, %rd1, %rd13;
	mov.b64 	%rd15, 0;
	st.global.u64 	[%rd14], %rd15;
$L__BB0_6:
	setp.ge.s32 	%p10, %r22, %r15;
	setp.ne.s32 	%p11, %r1, %r5;
	or.pred  	%p12, %p11, %p10;
	@%p12 bra 	$L__BB0_12;
	setp.ge.s32 	%p13, %r22, %r9;
	setp.le.s32 	%p14, %r22, %r10;
	and.pred  	%p15, %p13, %p14;
	@%p15 bra 	$L__BB0_10;
	setp.ge.s32 	%p16, %r22, %r11;
	setp.le.s32 	%p17, %r22, %r12;
	and.pred  	%p18, %p16, %p17;
	@%p18 bra 	$L__BB0_10;
	setp.lt.s32 	%p19, %r22, %r13;
	setp.gt.s32 	%p20, %r22, %r14;
	or.pred  	%p21, %p19, %p20;
	@%p21 bra 	$L__BB0_11;
$L__BB0_10:
	mad.lo.s32 	%r28, %r22, %r5, %r22;
	add.s32 	%r29, %r28, %r5;
	mul.wide.s32 	%rd19, %r29, 8;
	add.s64 	%rd20, %rd2, %rd19;
	ld.global.f64 	%fd3, [%rd20+-8];
	st.global.f64 	[%rd20], %fd3;
	bra.uni 	$L__BB0_12;
$L__BB0_11:
	mad.lo.s32 	%r26, %r22, %r5, %r22;
	add.s32 	%r27, %r26, %r5;
	mul.wide.s32 	%rd16, %r27, 8;
	add.s64 	%rd17, %rd2, %rd16;
	mov.b64 	%rd18, 0;
	st.global.u64 	[%rd17], %rd18;
$L__BB0_12:
	setp.gt.s32 	%p22, %r22, %r15;
	add.s32 	%r30, %r5, -1;
	setp.ne.s32 	%p23, %r1, %r30;
	mul.lo.s32 	%r3, %r5, %r22;
	add.s32 	%r4, %r1, %r3;
	mul.wide.s32 	%rd21, %r4, 8;
	add.s64 	%rd3, %rd1, %rd21;
	or.pred  	%p24, %p23, %p22;
	@%p24 bra 	$L__BB0_16;
	setp.ge.s32 	%p25, %r22, %r15;
	setp.eq.s32 	%p26, %r22, 0;
	or.pred  	%p27, %p26, %p25;
	@%p27 bra 	$L__BB0_15;
	add.s32 	%r31, %r3, %r5;
	mul.wide.s32 	%rd23, %r31, 8;
	add.s64 	%rd24, %rd1, %rd23;
	ld.global.f64 	%fd4, [%rd24+-16];
	st.global.f64 	[%rd24+-8], %fd4;
	bra.uni 	$L__BB0_16;
$L__BB0_15:
	mov.b64 	%rd22, 0;
	st.global.u64 	[%rd3], %rd22;
$L__BB0_16:
	setp.ne.s32 	%p28, %r22, 0;
	setp.gt.s32 	%p29, %r1, %r5;
	or.pred  	%p30, %p28, %p29;
	@%p30 bra 	$L__BB0_18;
	mul.wide.s32 	%rd25, %r1, 8;
	add.s64 	%rd26, %rd2, %rd25;
	mov.b64 	%rd27, 0;
	st.global.u64 	[%rd26], %rd27;
$L__BB0_18:
	setp.gt.s32 	%p31, %r1, %r5;
	add.s32 	%r32, %r15, -1;
	setp.ne.s32 	%p32, %r22, %r32;
	add.s32 	%r33, %r4, %r22;
	mul.wide.s32 	%rd28, %r33, 8;
	add.s64 	%rd4, %rd2, %rd28;
	or.pred  	%p33, %p31, %p32;
	@%p33 bra 	$L__BB0_20;
	mov.b64 	%rd29, 0;
	st.global.u64 	[%rd4], %rd29;
$L__BB0_20:
	setp.ne.s32 	%p34, %r22, 0;
	setp.ge.s32 	%p35, %r1, %r5;
	or.pred  	%p36, %p34, %p35;
	@%p36 bra 	$L__BB0_22;
	mul.wide.s32 	%rd30, %r1, 8;
	add.s64 	%rd31, %rd1, %rd30;
	mov.b64 	%rd32, 0;
	st.global.u64 	[%rd31], %rd32;
$L__BB0_22:
	setp.ge.s32 	%p37, %r1, %r5;
	setp.ne.s32 	%p38, %r22, %r15;
	or.pred  	%p39, %p37, %p38;
	@%p39 bra 	$L__BB0_24;
	mad.lo.s32 	%r34, %r15, %r5, %r1;
	mul.wide.s32 	%rd33, %r34, 8;
	add.s64 	%rd34, %rd1, %rd33;
	mov.b64 	%rd35, 0;
	st.global.u64 	[%rd34], %rd35;
$L__BB0_24:
	setp.gt.s32 	%p40, %r1, %r5;
	setp.ge.s32 	%p41, %r22, %r15;
	or.pred  	%p42, %p40, %p41;
	@%p42 bra 	$L__BB0_27;
	ld.global.f64 	%fd5, [%rd4];
	setp.gt.f64 	%p43, %fd5, 0d4014000000000000;
	selp.f64 	%fd6, 0d4014000000000000, %fd5, %p43;
	setp.lt.f64 	%p44, %fd6, 0dC014000000000000;
	selp.f64 	%fd1, 0dC014000000000000, %fd6, %p44;
	or.pred  	%p45, %p43, %p44;
	not.pred 	%p46, %p45;
	@%p46 bra 	$L__BB0_27;
	st.global.f64 	[%rd4], %fd1;
$L__BB0_27:
	setp.ge.s32 	%p47, %r1, %r5;
	setp.gt.s32 	%p48, %r22, %r15;
	or.pred  	%p49, %p47, %p48;
	@%p49 bra 	$L__BB0_30;
	ld.global.f64 	%fd7, [%rd3];
	setp.gt.f64 	%p50, %fd7, 0d4014000000000000;
	selp.f64 	%fd8, 0d4014000000000000, %fd7, %p50;
	setp.lt.f64 	%p51, %fd8, 0dC014000000000000;
	selp.f64 	%fd2, 0dC014000000000000, %fd8, %p51;
	or.pred  	%p52, %p50, %p51;
	not.pred 	%p53, %p52;
	@%p53 bra 	$L__BB0_30;
	st.global.f64 	[%rd3], %fd2;
$L__BB0_30:
	ret;

}
	// .globl	_Z25compute_divergence_kernelPdS_S_iidd
.visible .entry _Z25compute_divergence_kernelPdS_S_iidd(
	.param .u64 .ptr .align 1 _Z25compute_divergence_kernelPdS_S_iidd_param_0,
	.param .u64 .ptr .align 1 _Z25compute_divergence_kernelPdS_S_iidd_param_1,
	.param .u64 .ptr .align 1 _Z25compute_divergence_kernelPdS_S_iidd_param_2,
	.param .u32 _Z25compute_divergence_kernelPdS_S_iidd_param_3,
	.param .u32 _Z25compute_divergence_kernelPdS_S_iidd_param_4,
	.param .f64 _Z25compute_divergence_kernelPdS_S_iidd_param_5,
	.param .f64 _Z25compute_divergence_kernelPdS_S_iidd_param_6
)
{
	.reg .pred 	%p<4>;
	.reg .b32 	%r<16>;
	.reg .b64 	%rd<14>;
	.reg .b64 	%fd<12>;

	ld.param.u64 	%rd1, [_Z25compute_divergence_kernelPdS_S_iidd_param_0];
	ld.param.u64 	%rd2, [_Z25compute_divergence_kernelPdS_S_iidd_param_1];
	ld.param.u64 	%rd3, [_Z25compute_divergence_kernelPdS_S_iidd_param_2];
	ld.param.u32 	%r3, [_Z25compute_divergence_kernelPdS_S_iidd_param_3];
	ld.param.u32 	%r4, [_Z25compute_divergence_kernelPdS_S_iidd_param_4];
	ld.param.f64 	%fd1, [_Z25compute_divergence_kernelPdS_S_iidd_param_5];
	ld.param.f64 	%fd2, [_Z25compute_divergence_kernelPdS_S_iidd_param_6];
	mov.u32 	%r6, %ctaid.x;
	mov.u32 	%r7, %ntid.x;
	mov.u32 	%r8, %tid.x;
	mad.lo.s32 	%r1, %r6, %r7, %r8;
	mov.u32 	%r9, %ctaid.y;
	mov.u32 	%r10, %ntid.y;
	mov.u32 	%r11, %tid.y;
	mad.lo.s32 	%r12, %r9, %r10, %r11;
	setp.ge.s32 	%p1, %r1, %r3;
	setp.ge.s32 	%p2, %r12, %r4;
	or.pred  	%p3, %p1, %p2;
	@%p3 bra 	$L__BB1_2;
	cvta.to.global.u64 	%rd4, %rd1;
	cvta.to.global.u64 	%rd5, %rd2;
	cvta.to.global.u64 	%rd6, %rd3;
	mad.lo.s32 	%r13, %r3, %r12, %r1;
	add.s32 	%r14, %r13, %r12;
	mul.wide.s32 	%rd7, %r14, 8;
	add.s64 	%rd8, %rd4, %rd7;
	ld.global.f64 	%fd3, [%rd8+8];
	ld.global.f64 	%fd4, [%rd8];
	sub.f64 	%fd5, %fd3, %fd4;
	div.rn.f64 	%fd6, %fd5, %fd1;
	add.s32 	%r15, %r13, %r3;
	mul.wide.s32 	%rd9, %r15, 8;
	add.s64 	%rd10, %rd5, %rd9;
	ld.global.f64 	%fd7, [%rd10];
	mul.wide.s32 	%rd11, %r13, 8;
	add.s64 	%rd12, %rd5, %rd11;
	ld.global.f64 	%fd8, [%rd12];
	sub.f64 	%fd9, %fd7, %fd8;
	div.rn.f64 	%fd10, %fd9, %fd2;
	add.f64 	%fd11, %fd6, %fd10;
	add.s64 	%rd13, %rd6, %rd11;
	st.global.f64 	[%rd13], %fd11;
$L__BB1_2:
	ret;

}
	// .globl	_Z24update_velocities_kernelPdS_S_S_S_iidddd
.visible .entry _Z24update_velocities_kernelPdS_S_S_S_iidddd(
	.param .u64 .ptr .align 1 _Z24update_velocities_kernelPdS_S_S_S_iidddd_param_0,
	.param .u64 .ptr .align 1 _Z24update_velocities_kernelPdS_S_S_S_iidddd_param_1,
	.param .u64 .ptr .align 1 _Z24update_velocities_kernelPdS_S_S_S_iidddd_param_2,
	.param .u64 .ptr .align 1 _Z24update_velocities_kernelPdS_S_S_S_iidddd_param_3,
	.param .u64 .ptr .align 1 _Z24update_velocities_kernelPdS_S_S_S_iidddd_param_4,
	.param .u32 _Z24update_velocities_kernelPdS_S_S_S_iidddd_param_5,
	.param .u32 _Z24update_velocities_kernelPdS_S_S_S_iidddd_param_6,
	.param .f64 _Z24update_velocities_kernelPdS_S_S_S_iidddd_param_7,
	.param .f64 _Z24update_velocities_kernelPdS_S_S_S_iidddd_param_8,
	.param .f64 _Z24update_velocities_kernelPdS_S_S_S_iidddd_param_9,
	.param .f64 _Z24update_velocities_kernelPdS_S_S_S_iidddd_param_10
)
{
	.reg .pred 	%p<15>;
	.reg .b32 	%r<27>;
	.reg .b64 	%rd<38>;
	.reg .b64 	%fd<99>;

	ld.param.u64 	%rd6, [_Z24update_velocities_kernelPdS_S_S_S_iidddd_param_0];
	ld.param.u64 	%rd7, [_Z24update_velocities_kernelPdS_S_S_S_iidddd_param_1];
	ld.param.u64 	%rd8, [_Z24update_velocities_kernelPdS_S_S_S_iidddd_param_2];
	ld.param.u32 	%r3, [_Z24update_velocities_kernelPdS_S_S_S_iidddd_param_5];
	ld.param.u32 	%r5, [_Z24update_velocities_kernelPdS_S_S_S_iidddd_param_6];
	ld.param.f64 	%fd1, [_Z24update_velocities_kernelPdS_S_S_S_iidddd_param_7];
	ld.param.f64 	%fd3, [_Z24update_velocities_kernelPdS_S_S_S_iidddd_param_9];
	ld.param.f64 	%fd4, [_Z24update_velocities_kernelPdS_S_S_S_iidddd_param_10];
	cvta.to.global.u64 	%rd1, %rd8;
	cvta.to.global.u64 	%rd2, %rd7;
	cvta.to.global.u64 	%rd3, %rd6;
	mov.u32 	%r6, %ctaid.x;
	mov.u32 	%r7, %ntid.x;
	mov.u32 	%r8, %tid.x;
	mad.lo.s32 	%r1, %r6, %r7, %r8;
	mov.u32 	%r9, %ctaid.y;
	mov.u32 	%r10, %ntid.y;
	mov.u32 	%r11, %tid.y;
	mad.lo.s32 	%r12, %r9, %r10, %r11;
	setp.lt.s32 	%p1, %r1, 1;
	setp.ge.s32 	%p2, %r1, %r3;
	or.pred  	%p3, %p1, %p2;
	setp.eq.s32 	%p4, %r12, 0;
	or.pred  	%p5, %p4, %p3;
	add.s32 	%r13, %r5, -1;
	setp.ge.s32 	%p6, %r12, %r13;
	or.pred  	%p7, %p5, %p6;
	@%p7 bra 	$L__BB2_2;
	ld.param.f64 	%fd97, [_Z24update_velocities_kernelPdS_S_S_S_iidddd_param_8];
	ld.param.u64 	%rd36, [_Z24update_velocities_kernelPdS_S_S_S_iidddd_param_3];
	cvta.to.global.u64 	%rd9, %rd36;
	add.s32 	%r14, %r3, 1;
	mul.lo.s32 	%r15, %r3, %r12;
	add.s32 	%r16, %r15, %r12;
	add.s32 	%r17, %r16, %r1;
	mul.wide.s32 	%rd10, %r17, 8;
	add.s64 	%rd11, %rd3, %rd10;
	ld.global.f64 	%fd5, [%rd11+-8];
	ld.global.f64 	%fd6, [%rd11];
	add.f64 	%fd7, %fd5, %fd6;
	mul.f64 	%fd8, %fd7, 0d3FE0000000000000;
	ld.global.f64 	%fd9, [%rd11+8];
	add.f64 	%fd10, %fd6, %fd9;
	mul.f64 	%fd11, %fd10, 0d3FE0000000000000;
	sub.s32 	%r18, %r16, %r14;
	add.s32 	%r19, %r18, %r1;
	mul.wide.s32 	%rd12, %r19, 8;
	add.s64 	%rd13, %rd3, %rd12;
	ld.global.f64 	%fd12, [%rd13];
	add.f64 	%fd13, %fd12, %fd6;
	mul.f64 	%fd14, %fd13, 0d3FD0000000000000;
	add.s32 	%r20, %r15, %r1;
	mul.wide.s32 	%rd14, %r20, 8;
	add.s64 	%rd15, %rd2, %rd14;
	ld.global.f64 	%fd15, [%rd15+-8];
	ld.global.f64 	%fd16, [%rd15];
	add.f64 	%fd17, %fd15, %fd16;
	mul.f64 	%fd18, %fd14, %fd17;
	mul.wide.s32 	%rd16, %r14, 8;
	add.s64 	%rd17, %rd11, %rd16;
	ld.global.f64 	%fd19, [%rd17];
	add.f64 	%fd20, %fd6, %fd19;
	mul.f64 	%fd21, %fd20, 0d3FD0000000000000;
	mul.wide.s32 	%rd18, %r3, 8;
	add.s64 	%rd19, %rd15, %rd18;
	ld.global.f64 	%fd22, [%rd19+-8];
	ld.global.f64 	%fd23, [%rd19];
	add.f64 	%fd24, %fd22, %fd23;
	mul.f64 	%fd25, %fd21, %fd24;
	mul.f64 	%fd26, %fd11, %fd11;
	mul.f64 	%fd27, %fd8, %fd8;
	sub.f64 	%fd28, %fd26, %fd27;
	neg.f64 	%fd29, %fd28;
	div.rn.f64 	%fd30, %fd29, %fd1;
	sub.f64 	%fd31, %fd25, %fd18;
	div.rn.f64 	%fd32, %fd31, %fd97;
	sub.f64 	%fd33, %fd30, %fd32;
	add.s64 	%rd20, %rd1, %rd14;
	ld.global.f64 	%fd34, [%rd20];
	ld.global.f64 	%fd35, [%rd20+-8];
	sub.f64 	%fd36, %fd34, %fd35;
	div.rn.f64 	%fd37, %fd36, %fd1;
	sub.f64 	%fd38, %fd33, %fd37;
	add.f64 	%fd39, %fd6, %fd6;
	sub.f64 	%fd40, %fd9, %fd39;
	add.f64 	%fd41, %fd5, %fd40;
	mul.f64 	%fd42, %fd1, %fd1;
	div.rn.f64 	%fd43, %fd41, %fd42;
	sub.f64 	%fd44, %fd19, %fd39;
	add.f64 	%fd45, %fd12, %fd44;
	mul.f64 	%fd46, %fd97, %fd97;
	div.rn.f64 	%fd47, %fd45, %fd46;
	add.f64 	%fd48, %fd43, %fd47;
	fma.rn.f64 	%fd49, %fd4, %fd48, %fd38;
	fma.rn.f64 	%fd50, %fd3, %fd49, %fd6;
	add.s64 	%rd21, %rd9, %rd10;
	st.global.f64 	[%rd21], %fd50;
$L__BB2_2:
	setp.eq.s32 	%p8, %r12, 0;
	setp.lt.s32 	%p9, %r1, 1;
	add.s32 	%r21, %r3, -1;
	setp.ge.s32 	%p10, %r1, %r21;
	setp.ge.s32 	%p11, %r12, %r5;
	or.pred  	%p12, %p10, %p11;
	or.pred  	%p13, %p12, %p9;
	or.pred  	%p14, %p8, %p13;
	@%p14 bra 	$L__BB2_4;
	ld.param.f64 	%fd98, [_Z24update_velocities_kernelPdS_S_S_S_iidddd_param_8];
	ld.param.u64 	%rd37, [_Z24update_velocities_kernelPdS_S_S_S_iidddd_param_4];
	add.s32 	%r22, %r12, -1;
	mad.lo.s32 	%r23, %r3, %r22, %r1;
	mul.wide.s32 	%rd22, %r23, 8;
	add.s64 	%rd23, %rd2, %rd22;
	ld.global.f64 	%fd51, [%rd23];
	add.s32 	%r24, %r23, %r3;
	mul.wide.s32 	%rd24, %r3, 8;
	add.s64 	%rd25, %rd23, %rd24;
	ld.global.f64 	%fd52, [%rd25];
	add.f64 	%fd53, %fd51, %fd52;
	mul.f64 	%fd54, %fd53, 0d3FE0000000000000;
	add.s64 	%rd26, %rd25, %rd24;
	ld.global.f64 	%fd55, [%rd26];
	add.f64 	%fd56, %fd52, %fd55;
	mul.f64 	%fd57, %fd56, 0d3FE0000000000000;
	add.s32 	%r25, %r3, 1;
	add.s32 	%r26, %r23, %r22;
	mul.wide.s32 	%rd27, %r26, 8;
	add.s64 	%rd28, %rd3, %rd27;
	ld.global.f64 	%fd58, [%rd28];
	mul.wide.s32 	%rd29, %r25, 8;
	add.s64 	%rd30, %rd28, %rd29;
	ld.global.f64 	%fd59, [%rd30];
	add.f64 	%fd60, %fd58, %fd59;
	mul.f64 	%fd61, %fd60, 0d3FD0000000000000;
	ld.global.f64 	%fd62, [%rd25+-8];
	add.f64 	%fd63, %fd62, %fd52;
	mul.f64 	%fd64, %fd61, %fd63;
	ld.global.f64 	%fd65, [%rd28+8];
	ld.global.f64 	%fd66, [%rd30+8];
	add.f64 	%fd67, %fd65, %fd66;
	mul.f64 	%fd68, %fd67, 0d3FD0000000000000;
	ld.global.f64 	%fd69, [%rd25+8];
	add.f64 	%fd70, %fd52, %fd69;
	mul.f64 	%fd71, %fd68, %fd70;
	mul.f64 	%fd72, %fd57, %fd57;
	mul.f64 	%fd73, %fd54, %fd54;
	sub.f64 	%fd74, %fd72, %fd73;
	neg.f64 	%fd75, %fd74;
	div.rn.f64 	%fd76, %fd75, %fd98;
	sub.f64 	%fd77, %fd71, %fd64;
	div.rn.f64 	%fd78, %fd77, %fd1;
	sub.f64 	%fd79, %fd76, %fd78;
	mul.wide.s32 	%rd31, %r24, 8;
	add.s64 	%rd32, %rd1, %rd31;
	ld.global.f64 	%fd80, [%rd32];
	add.s64 	%rd33, %rd1, %rd22;
	ld.global.f64 	%fd81, [%rd33];
	sub.f64 	%fd82, %fd80, %fd81;
	div.rn.f64 	%fd83, %fd82, %fd98;
	sub.f64 	%fd84, %fd79, %fd83;
	add.f64 	%fd85, %fd52, %fd52;
	sub.f64 	%fd86, %fd69, %fd85;
	add.f64 	%fd87, %fd62, %fd86;
	mul.f64 	%fd88, %fd1, %fd1;
	div.rn.f64 	%fd89, %fd87, %fd88;
	sub.f64 	%fd90, %fd55, %fd85;
	add.f64 	%fd91, %fd51, %fd90;
	mul.f64 	%fd92, %fd98, %fd98;
	div.rn.f64 	%fd93, %fd91, %fd92;
	add.f64 	%fd94, %fd89, %fd93;
	fma.rn.f64 	%fd95, %fd4, %fd94, %fd84;
	fma.rn.f64 	%fd96, %fd3, %fd95, %fd52;
	cvta.to.global.u64 	%rd34, %rd37;
	add.s64 	%rd35, %rd34, %rd31;
	st.global.f64 	[%rd35], %fd96;
$L__BB2_4:
	ret;

}
	// .globl	_Z30update_velocities_final_kernelPdS_S_S_ii
.visible .entry _Z30update_velocities_final_kernelPdS_S_S_ii(
	.param .u64 .ptr .align 1 _Z30update_velocities_final_kernelPdS_S_S_ii_param_0,
	.param .u64 .ptr .align 1 _Z30update_velocities_final_kernelPdS_S_S_ii_param_1,
	.param .u64 .ptr .align 1 _Z30update_velocities_final_kernelPdS_S_S_ii_param_2,
	.param .u64 .ptr .align 1 _Z30update_velocities_final_kernelPdS_S_S_ii_param_3,
	.param .u32 _Z30update_velocities_final_kernelPdS_S_S_ii_param_4,
	.param .u32 _Z30update_velocities_final_kernelPdS_S_S_ii_param_5
)
{
	.reg .pred 	%p<15>;
	.reg .b32 	%r<18>;
	.reg .b64 	%rd<15>;
	.reg .b64 	%fd<3>;

	ld.param.u64 	%rd1, [_Z30update_velocities_final_kernelPdS_S_S_ii_param_0];
	ld.param.u64 	%rd2, [_Z30update_velocities_final_kernelPdS_S_S_ii_param_1];
	ld.param.u64 	%rd3, [_Z30update_velocities_final_kernelPdS_S_S_ii_param_2];
	ld.param.u64 	%rd4, [_Z30update_velocities_final_kernelPdS_S_S_ii_param_3];
	ld.param.u32 	%r3, [_Z30update_velocities_final_kernelPdS_S_S_ii_param_4];
	ld.param.u32 	%r5, [_Z30update_velocities_final_kernelPdS_S_S_ii_param_5];
	mov.u32 	%r6, %ctaid.x;
	mov.u32 	%r7, %ntid.x;
	mov.u32 	%r8, %tid.x;
	mad.lo.s32 	%r1, %r6, %r7, %r8;
	mov.u32 	%r9, %ctaid.y;
	mov.u32 	%r10, %ntid.y;
	mov.u32 	%r11, %tid.y;
	mad.lo.s32 	%r12, %r9, %r10, %r11;
	setp.lt.s32 	%p1, %r1, 1;
	setp.ge.s32 	%p2, %r1, %r3;
	or.pred  	%p3, %p1, %p2;
	setp.eq.s32 	%p4, %r12, 0;
	or.pred  	%p5, %p4, %p3;
	add.s32 	%r13, %r5, -1;
	setp.ge.s32 	%p6, %r12, %r13;
	or.pred  	%p7, %p5, %p6;
	@%p7 bra 	$L__BB3_2;
	cvta.to.global.u64 	%rd5, %rd3;
	cvta.to.global.u64 	%rd6, %rd1;
	mad.lo.s32 	%r14, %r12, %r3, %r12;
	add.s32 	%r15, %r14, %r1;
	mul.wide.s32 	%rd7, %r15, 8;
	add.s64 	%rd8, %rd5, %rd7;
	ld.global.f64 	%fd1, [%rd8];
	add.s64 	%rd9, %rd6, %rd7;
	st.global.f64 	[%rd9], %fd1;
$L__BB3_2:
	setp.eq.s32 	%p8, %r12, 0;
	setp.lt.s32 	%p9, %r1, 1;
	add.s32 	%r16, %r3, -1;
	setp.ge.s32 	%p10, %r1, %r16;
	setp.ge.s32 	%p11, %r12, %r5;
	or.pred  	%p12, %p10, %p11;
	or.pred  	%p13, %p12, %p9;
	or.pred  	%p14, %p8, %p13;
	@%p14 bra 	$L__BB3_4;
	mad.lo.s32 	%r17, %r3, %r12, %r1;
	cvta.to.global.u64 	%rd10, %rd4;
	mul.wide.s32 	%rd11, %r17, 8;
	add.s64 	%rd12, %rd10, %rd11;
	ld.global.f64 	%fd2, [%rd12];
	cvta.to.global.u64 	%rd13, %rd2;
	add.s64 	%rd14, %rd13, %rd11;
	st.global.f64 	[%rd14], %fd2;
$L__BB3_4:
	ret;

}
	// .globl	_Z30pressure_correction_kernel_redPdS_S_S_iidddddPi
.visible .entry _Z30pressure_correction_kernel_redPdS_S_S_iidddddPi(
	.param .u64 .ptr .align 1 _Z30pressure_correction_kernel_redPdS_S_S_iidddddPi_param_0,
	.param .u64 .ptr .align 1 _Z30pressure_correction_kernel_redPdS_S_S_iidddddPi_param_1,
	.param .u64 .ptr .align 1 _Z30pressure_correction_kernel_redPdS_S_S_iidddddPi_param_2,
	.param .u64 .ptr .align 1 _Z30pressure_correction_kernel_redPdS_S_S_iidddddPi_param_3,
	.param .u32 _Z30pressure_correction_kernel_redPdS_S_S_iidddddPi_param_4,
	.param .u32 _Z30pressure_correction_kernel_redPdS_S_S_iidddddPi_param_5,
	.param .f64 _Z30pressure_correction_kernel_redPdS_S_S_iidddddPi_param_6,
	.param .f64 _Z30pressure_correction_kernel_redPdS_S_S_iidddddPi_param_7,
	.param .f64 _Z30pressure_correction_kernel_redPdS_S_S_iidddddPi_param_8,
	.param .f64 _Z30pressure_correction_kernel_redPdS_S_S_iidddddPi_param_9,
	.param .f64 _Z30pressure_correction_kernel_redPdS_S_S_iidddddPi_param_10,
	.param .u64 .ptr .align 1 _Z30pressure_correction_kernel_redPdS_S_S_iidddddPi_param_11
)
{
	.reg .pred 	%p<7>;
	.reg .b32 	%r<22>;
	.reg .b64 	%rd<21>;
	.reg .b64 	%fd<26>;

	ld.param.u64 	%rd3, [_Z30pressure_correction_kernel_redPdS_S_S_iidddddPi_param_0];
	ld.param.u64 	%rd4, [_Z30pressure_correction_kernel_redPdS_S_S_iidddddPi_param_1];
	ld.param.u64 	%rd5, [_Z30pressure_correction_kernel_redPdS_S_S_iidddddPi_param_2];
	ld.param.u64 	%rd6, [_Z30pressure_correction_kernel_redPdS_S_S_iidddddPi_param_3];
	ld.param.u32 	%r5, [_Z30pressure_correction_kernel_redPdS_S_S_iidddddPi_param_4];
	ld.param.u32 	%r6, [_Z30pressure_correction_kernel_redPdS_S_S_iidddddPi_param_5];
	ld.param.f64 	%fd4, [_Z30pressure_correction_kernel_redPdS_S_S_iidddddPi_param_6];
	ld.param.f64 	%fd5, [_Z30pressure_correction_kernel_redPdS_S_S_iidddddPi_param_7];
	ld.param.f64 	%fd6, [_Z30pressure_correction_kernel_redPdS_S_S_iidddddPi_param_8];
	ld.param.f64 	%fd7, [_Z30pressure_correction_kernel_redPdS_S_S_iidddddPi_param_9];
	ld.param.f64 	%fd8, [_Z30pressure_correction_kernel_redPdS_S_S_iidddddPi_param_10];
	ld.param.u64 	%rd7, [_Z30pressure_correction_kernel_redPdS_S_S_iidddddPi_param_11];
	mov.u32 	%r8, %ctaid.x;
	mov.u32 	%r9, %ntid.x;
	mov.u32 	%r10, %tid.x;
	mad.lo.s32 	%r1, %r8, %r9, %r10;
	mov.u32 	%r11, %ctaid.y;
	mov.u32 	%r12, %ntid.y;
	mov.u32 	%r13, %tid.y;
	mad.lo.s32 	%r14, %r11, %r12, %r13;
	setp.ge.s32 	%p1, %r1, %r5;
	setp.ge.s32 	%p2, %r14, %r6;
	or.pred  	%p3, %p1, %p2;
	@%p3 bra 	$L__BB4_6;
	add.s32 	%r15, %r1, %r14;
	and.b32  	%r16, %r15, 1;
	setp.eq.b32 	%p4, %r16, 1;
	@%p4 bra 	$L__BB4_6;
	mul.lo.s32 	%r3, %r5, %r14;
	add.s32 	%r4, %r3, %r1;
	cvta.to.global.u64 	%rd8, %rd6;
	mul.wide.s32 	%rd9, %r4, 8;
	add.s64 	%rd1, %rd8, %rd9;
	ld.global.f64 	%fd9, [%rd1];
	abs.f64 	%fd10, %fd9;
	setp.leu.f64 	%p5, %fd10, %fd8;
	@%p5 bra 	$L__BB4_6;
	cvta.to.global.u64 	%rd10, %rd7;
	atom.global.exch.b32 	%r17, [%rd10], 0;
	neg.f64 	%fd11, %fd7;
	ld.global.f64 	%fd12, [%rd1];
	mul.f64 	%fd1, %fd12, %fd11;
	cvta.to.global.u64 	%rd11, %rd5;
	add.s64 	%rd13, %rd11, %rd9;
	ld.global.f64 	%fd13, [%rd13];
	fma.rn.f64 	%fd14, %fd1, 0d3FE6666666666666, %fd13;
	st.global.f64 	[%rd13], %fd14;
	mul.f64 	%fd2, %fd6, 0d3FE0000000000000;
	div.rn.f64 	%fd15, %fd2, %fd4;
	mul.f64 	%fd3, %fd15, %fd1;
	add.s32 	%r18, %r3, %r14;
	add.s32 	%r19, %r1, %r18;
	add.s32 	%r20, %r19, 1;
	cvta.to.global.u64 	%rd14, %rd3;
	mul.wide.s32 	%rd15, %r20, 8;
	add.s64 	%rd2, %rd14, %rd15;
	ld.global.f64 	%fd16, [%rd2];
	add.f64 	%fd17, %fd3, %fd16;
	st.global.f64 	[%rd2], %fd17;
	setp.lt.s32 	%p6, %r1, 0;
	@%p6 bra 	$L__BB4_5;
	ld.global.f64 	%fd18, [%rd2+-8];
	sub.f64 	%fd19, %fd18, %fd3;
	st.global.f64 	[%rd2+-8], %fd19;
$L__BB4_5:
	cvta.to.global.u64 	%rd16, %rd4;
	div.rn.f64 	%fd20, %fd2, %fd5;
	mul.f64 	%fd21, %fd20, %fd1;
	add.s32 	%r21, %r4, %r5;
	mul.wide.s32 	%rd17, %r21, 8;
	add.s64 	%rd18, %rd16, %rd17;
	ld.global.f64 	%fd22, [%rd18];
	add.f64 	%fd23, %fd21, %fd22;
	st.global.f64 	[%rd18], %fd23;
	add.s64 	%rd20, %rd16, %rd9;
	ld.global.f64 	%fd24, [%rd20];
	sub.f64 	%fd25, %fd24, %fd21;
	st.global.f64 	[%rd20], %fd25;
$L__BB4_6:
	ret;

}
	// .globl	_Z32pressure_correction_kernel_blackPdS_S_S_iidddddPi
.visible .entry _Z32pressure_correction_kernel_blackPdS_S_S_iidddddPi(
	.param .u64 .ptr .align 1 _Z32pressure_correction_kernel_blackPdS_S_S_iidddddPi_param_0,
	.param .u64 .ptr .align 1 _Z32pressure_correction_kernel_blackPdS_S_S_iidddddPi_param_1,
	.param .u64 .ptr .align 1 _Z32pressure_correction_kernel_blackPdS_S_S_iidddddPi_param_2,
	.param .u64 .ptr .align 1 _Z32pressure_correction_kernel_blackPdS_S_S_iidddddPi_param_3,
	.param .u32 _Z32pressure_correction_kernel_blackPdS_S_S_iidddddPi_param_4,
	.param .u32 _Z32pressure_correction_kernel_blackPdS_S_S_iidddddPi_param_5,
	.param .f64 _Z32pressure_correction_kernel_blackPdS_S_S_iidddddPi_param_6,
	.param .f64 _Z32pressure_correction_kernel_blackPdS_S_S_iidddddPi_param_7,
	.param .f64 _Z32pressure_correction_kernel_blackPdS_S_S_iidddddPi_param_8,
	.param .f64 _Z32pressure_correction_kernel_blackPdS_S_S_iidddddPi_param_9,
	.param .f64 _Z32pressure_correction_kernel_blackPdS_S_S_iidddddPi_param_10,
	.param .u64 .ptr .align 1 _Z32pressure_correction_kernel_blackPdS_S_S_iidddddPi_param_11
)
{
	.reg .pred 	%p<8>;
	.reg .b32 	%r<22>;
	.reg .b64 	%rd<21>;
	.reg .b64 	%fd<26>;

	ld.param.u64 	%rd3, [_Z32pressure_correction_kernel_blackPdS_S_S_iidddddPi_param_0];
	ld.param.u64 	%rd4, [_Z32pressure_correction_kernel_blackPdS_S_S_iidddddPi_param_1];
	ld.param.u64 	%rd5, [_Z32pressure_correction_kernel_blackPdS_S_S_iidddddPi_param_2];
	ld.param.u64 	%rd6, [_Z32pressure_correction_kernel_blackPdS_S_S_iidddddPi_param_3];
	ld.param.u32 	%r5, [_Z32pressure_correction_kernel_blackPdS_S_S_iidddddPi_param_4];
	ld.param.u32 	%r6, [_Z32pressure_correction_kernel_blackPdS_S_S_iidddddPi_param_5];
	ld.param.f64 	%fd4, [_Z32pressure_correction_kernel_blackPdS_S_S_iidddddPi_param_6];
	ld.param.f64 	%fd5, [_Z32pressure_correction_kernel_blackPdS_S_S_iidddddPi_param_7];
	ld.param.f64 	%fd6, [_Z32pressure_correction_kernel_blackPdS_S_S_iidddddPi_param_8];
	ld.param.f64 	%fd7, [_Z32pressure_correction_kernel_blackPdS_S_S_iidddddPi_param_9];
	ld.param.f64 	%fd8, [_Z32pressure_correction_kernel_blackPdS_S_S_iidddddPi_param_10];
	ld.param.u64 	%rd7, [_Z32pressure_correction_kernel_blackPdS_S_S_iidddddPi_param_11];
	mov.u32 	%r8, %ctaid.x;
	mov.u32 	%r9, %ntid.x;
	mov.u32 	%r10, %tid.x;
	mad.lo.s32 	%r1, %r8, %r9, %r10;
	mov.u32 	%r11, %ctaid.y;
	mov.u32 	%r12, %ntid.y;
	mov.u32 	%r13, %tid.y;
	mad.lo.s32 	%r14, %r11, %r12, %r13;
	setp.ge.s32 	%p1, %r1, %r5;
	setp.ge.s32 	%p2, %r14, %r6;
	or.pred  	%p3, %p1, %p2;
	@%p3 bra 	$L__BB5_6;
	add.s32 	%r15, %r1, %r14;
	and.b32  	%r16, %r15, 1;
	setp.eq.b32 	%p4, %r16, 1;
	not.pred 	%p5, %p4;
	@%p5 bra 	$L__BB5_6;
	mul.lo.s32 	%r3, %r5, %r14;
	add.s32 	%r4, %r3, %r1;
	cvta.to.global.u64 	%rd8, %rd6;
	mul.wide.s32 	%rd9, %r4, 8;
	add.s64 	%rd1, %rd8, %rd9;
	ld.global.f64 	%fd9, [%rd1];
	abs.f64 	%fd10, %fd9;
	setp.leu.f64 	%p6, %fd10, %fd8;
	@%p6 bra 	$L__BB5_6;
	cvta.to.global.u64 	%rd10, %rd7;
	atom.global.exch.b32 	%r17, [%rd10], 0;
	neg.f64 	%fd11, %fd7;
	ld.global.f64 	%fd12, [%rd1];
	mul.f64 	%fd1, %fd12, %fd11;
	cvta.to.global.u64 	%rd11, %rd5;
	add.s64 	%rd13, %rd11, %rd9;
	ld.global.f64 	%fd13, [%rd13];
	fma.rn.f64 	%fd14, %fd1, 0d3FE6666666666666, %fd13;
	st.global.f64 	[%rd13], %fd14;
	mul.f64 	%fd2, %fd6, 0d3FE0000000000000;
	div.rn.f64 	%fd15, %fd2, %fd4;
	mul.f64 	%fd3, %fd15, %fd1;
	add.s32 	%r18, %r3, %r14;
	add.s32 	%r19, %r1, %r18;
	add.s32 	%r20, %r19, 1;
	cvta.to.global.u64 	%rd14, %rd3;
	mul.wide.s32 	%rd15, %r20, 8;
	add.s64 	%rd2, %rd14, %rd15;
	ld.global.f64 	%fd16, [%rd2];
	add.f64 	%fd17, %fd3, %fd16;
	st.global.f64 	[%rd2], %fd17;
	setp.lt.s32 	%p7, %r1, 0;
	@%p7 bra 	$L__BB5_5;
	ld.global.f64 	%fd18, [%rd2+-8];
	sub.f64 	%fd19, %fd18, %fd3;
	st.global.f64 	[%rd2+-8], %fd19;
$L__BB5_5:
	cvta.to.global.u64 	%rd16, %rd4;
	div.rn.f64 	%fd20, %fd2, %fd5;
	mul.f64 	%fd21, %fd20, %fd1;
	add.s32 	%r21, %r4, %r5;
	mul.wide.s32 	%rd17, %r21, 8;
	add.s64 	%rd18, %rd16, %rd17;
	ld.global.f64 	%fd22, [%rd18];
	add.f64 	%fd23, %fd21, %fd22;
	st.global.f64 	[%rd18], %fd23;
	add.s64 	%rd20, %rd16, %rd9;
	ld.global.f64 	%fd24, [%rd20];
	sub.f64 	%fd25, %fd24, %fd21;
	st.global.f64 	[%rd20], %fd25;
$L__BB5_6:
	ret;

}
	// .globl	_Z48calculate_center_velocities_and_magnitude_kernelPdS_S_S_S_ii
.visible .entry _Z48calculate_center_velocities_and_magnitude_kernelPdS_S_S_S_ii(
	.param .u64 .ptr .align 1 _Z48calculate_center_velocities_and_magnitude_kernelPdS_S_S_S_ii_param_0,
	.param .u64 .ptr .align 1 _Z48calculate_center_velocities_and_magnitude_kernelPdS_S_S_S_ii_param_1,
	.param .u64 .ptr .align 1 _Z48calculate_center_velocities_and_magnitude_kernelPdS_S_S_S_ii_param_2,
	.param .u64 .ptr .align 1 _Z48calculate_center_velocities_and_magnitude_kernelPdS_S_S_S_ii_param_3,
	.param .u64 .ptr .align 1 _Z48calculate_center_velocities_and_magnitude_kernelPdS_S_S_S_ii_param_4,
	.param .u32 _Z48calculate_center_velocities_and_magnitude_kernelPdS_S_S_S_ii_param_5,
	.param .u32 _Z48calculate_center_velocities_and_magnitude_kernelPdS_S_S_S_ii_param_6
)
{
	.reg .pred 	%p<4>;
	.reg .b32 	%r<15>;
	.reg .b64 	%rd<20>;
	.reg .b64 	%fd<13>;

	ld.param.u64 	%rd1, [_Z48calculate_center_velocities_and_magnitude_kernelPdS_S_S_S_ii_param_0];
	ld.param.u64 	%rd2, [_Z48calculate_center_velocities_and_magnitude_kernelPdS_S_S_S_ii_param_1];
	ld.param.u64 	%rd3, [_Z48calculate_center_velocities_and_magnitude_kernelPdS_S_S_S_ii_param_2];
	ld.param.u64 	%rd4, [_Z48calculate_center_velocities_and_magnitude_kernelPdS_S_S_S_ii_param_3];
	ld.param.u64 	%rd5, [_Z48calculate_center_velocities_and_magnitude_kernelPdS_S_S_S_ii_param_4];
	ld.param.u32 	%r3, [_Z48calculate_center_velocities_and_magnitude_kernelPdS_S_S_S_ii_param_5];
	ld.param.u32 	%r4, [_Z48calculate_center_velocities_and_magnitude_kernelPdS_S_S_S_ii_param_6];
	mov.u32 	%r6, %ctaid.x;
	mov.u32 	%r7, %ntid.x;
	mov.u32 	%r8, %tid.x;
	mad.lo.s32 	%r1, %r6, %r7, %r8;
	mov.u32 	%r9, %ctaid.y;
	mov.u32 	%r10, %ntid.y;
	mov.u32 	%r11, %tid.y;
	mad.lo.s32 	%r12, %r9, %r10, %r11;
	setp.ge.s32 	%p1, %r1, %r3;
	setp.ge.s32 	%p2, %r12, %r4;
	or.pred  	%p3, %p1, %p2;
	@%p3 bra 	$L__BB6_2;
	cvta.to.global.u64 	%rd6, %rd1;
	cvta.to.global.u64 	%rd7, %rd3;
	cvta.to.global.u64 	%rd8, %rd2;
	cvta.to.global.u64 	%rd9, %rd4;
	cvta.to.global.u64 	%rd10, %rd5;
	mad.lo.s32 	%r13, %r3, %r12, %r1;
	add.s32 	%r14, %r13, %r12;
	mul.wide.s32 	%rd11, %r14, 8;
	add.s64 	%rd12, %rd6, %rd11;
	ld.global.f64 	%fd1, [%rd12];
	ld.global.f64 	%fd2, [%rd12+8];
	add.f64 	%fd3, %fd1, %fd2;
	mul.f64 	%fd4, %fd3, 0d3FE0000000000000;
	mul.wide.s32 	%rd13, %r13, 8;
	add.s64 	%rd14, %rd7, %rd13;
	st.global.f64 	[%rd14], %fd4;
	add.s64 	%rd15, %rd8, %rd13;
	ld.global.f64 	%fd5, [%rd15];
	mul.wide.s32 	%rd16, %r3, 8;
	add.s64 	%rd17, %rd15, %rd16;
	ld.global.f64 	%fd6, [%rd17];
	add.f64 	%fd7, %fd5, %fd6;
	mul.f64 	%fd8, %fd7, 0d3FE0000000000000;
	add.s64 	%rd18, %rd9, %rd13;
	st.global.f64 	[%rd18], %fd8;
	ld.global.f64 	%fd9, [%rd14];
	mul.f64 	%fd10, %fd8, %fd8;
	fma.rn.f64 	%fd11, %fd9, %fd9, %fd10;
	sqrt.rn.f64 	%fd12, %fd11;
	add.s64 	%rd19, %rd10, %rd13;
	st.global.f64 	[%rd19], %fd12;
$L__BB6_2:
	ret;

}


// ===== COMPILED SASS (sm_100) =====

	.target	sm_100

	.elftype	@"ET_EXEC"


//--------------------- .note.nv.tkinfo           --------------------------
	.section	.note.nv.tkinfo,"",@"SHT_NOTE"
	.sectionflags	@"SHF_NOTE_NV_TKINFO"
	.tkinfo
        /*0018*/ 	.word	0x00000002
        /*0030*/ 	.string	""
        /*0030*/ 	.string	"ptxas"
        /*0030*/ 	.string	"Cuda compilation tools, release 13.0, V13.0.88"
        /*0030*/ 	.string	"Build cuda_13.0.r13.0/compiler.36424714_0"
        /*0030*/ 	.string	"-arch sm_100 -m 64 "



//--------------------- .note.nv.cuinfo           --------------------------
	.section	.note.nv.cuinfo,"",@"SHT_NOTE"
	.sectionflags	@"SHF_NOTE_NV_CUINFO"
        /*0018*/ 	.short	0x0002
        /*001a*/ 	.short	0x0064
        /*001c*/ 	.short	0x0082
	.zero		2


//--------------------- .nv.info                  --------------------------
	.section	.nv.info,"",@"SHT_CUDA_INFO"
	.align	4


	//----- nvinfo : EIATTR_REGCOUNT
	.align		4
        /*0000*/ 	.byte	0x04, 0x2f
        /*0002*/ 	.short	(.L_1 - .L_0)
	.align		4
.L_0:
        /*0004*/ 	.word	index@(_Z32apply_boundary_conditions_kernelPdS_iiiiiiiiii)
        /*0008*/ 	.word	0x00000012


	//----- nvinfo : EIATTR_FRAME_SIZE
	.align		4
.L_1:
        /*000c*/ 	.byte	0x04, 0x11
        /*000e*/ 	.short	(.L_3 - .L_2)
	.align		4
.L_2:
        /*0010*/ 	.word	index@(_Z32apply_boundary_conditions_kernelPdS_iiiiiiiiii)
        /*0014*/ 	.word	0x00000000


	//----- nvinfo : EIATTR_REGCOUNT
	.align		4
.L_3:
        /*0018*/ 	.byte	0x04, 0x2f
        /*001a*/ 	.short	(.L_5 - .L_4)
	.align		4
.L_4:
        /*001c*/ 	.word	index@(_Z25compute_divergence_kernelPdS_S_iidd)
        /*0020*/ 	.word	0x0000001b


	//----- nvinfo : EIATTR_FRAME_SIZE
	.align		4
.L_5:
        /*0024*/ 	.byte	0x04, 0x11
        /*0026*/ 	.short	(.L_7 - .L_6)
	.align		4
.L_6:
        /*0028*/ 	.word	index@($__internal_4_$__cuda_sm20_div_rn_f64_full)
        /*002c*/ 	.word	0x00000000


	//----- nvinfo : EIATTR_FRAME_SIZE
	.align		4
.L_7:
        /*0030*/ 	.byte	0x04, 0x11
        /*0032*/ 	.short	(.L_9 - .L_8)
	.align		4
.L_8:
        /*0034*/ 	.word	index@(_Z25compute_divergence_kernelPdS_S_iidd)
        /*0038*/ 	.word	0x00000000


	//----- nvinfo : EIATTR_REGCOUNT
	.align		4
.L_9:
        /*003c*/ 	.byte	0x04, 0x2f
        /*003e*/ 	.short	(.L_11 - .L_10)
	.align		4
.L_10:
        /*0040*/ 	.word	index@(_Z24update_velocities_kernelPdS_S_S_S_iidddd)
        /*0044*/ 	.word	0x0000002c


	//----- nvinfo : EIATTR_FRAME_SIZE
	.align		4
.L_11:
        /*0048*/ 	.byte	0x04, 0x11
        /*004a*/ 	.short	(.L_13 - .L_12)
	.align		4
.L_12:
        /*004c*/ 	.word	index@($__internal_3_$__cuda_sm20_div_rn_f64_full)
        /*0050*/ 	.word	0x00000000


	//----- nvinfo : EIATTR_FRAME_SIZE
	.align		4
.L_13:
        /*0054*/ 	.byte	0x04, 0x11
        /*0056*/ 	.short	(.L_15 - .L_14)
	.align		4
.L_14:
        /*0058*/ 	.word	index@(_Z24update_velocities_kernelPdS_S_S_S_iidddd)
        /*005c*/ 	.word	0x00000000


	//----- nvinfo : EIATTR_REGCOUNT
	.align		4
.L_15:
        /*0060*/ 	.byte	0x04, 0x2f
        /*0062*/ 	.short	(.L_17 - .L_16)
	.align		4
.L_16:
        /*0064*/ 	.word	index@(_Z30update_velocities_final_kernelPdS_S_S_ii)
        /*0068*/ 	.word	0x0000000c


	//----- nvinfo : EIATTR_FRAME_SIZE
	.align		4
.L_17:
        /*006c*/ 	.byte	0x04, 0x11
        /*006e*/ 	.short	(.L_19 - .L_18)
	.align		4
.L_18:
        /*0070*/ 	.word	index@(_Z30update_velocities_final_kernelPdS_S_S_ii)
        /*0074*/ 	.word	0x00000000


	//----- nvinfo : EIATTR_REGCOUNT
	.align		4
.L_19:
        /*0078*/ 	.byte	0x04, 0x2f
        /*007a*/ 	.short	(.L_21 - .L_20)
	.align		4
.L_20:
        /*007c*/ 	.word	index@(_Z30pressure_correction_kernel_redPdS_S_S_iidddddPi)
        /*0080*/ 	.word	0x0000001e


	//----- nvinfo : EIATTR_FRAME_SIZE
	.align		4
.L_21:
        /*0084*/ 	.byte	0x04, 0x11
        /*0086*/ 	.short	(.L_23 - .L_22)
	.align		4
.L_22:
        /*0088*/ 	.word	index@($__internal_2_$__cuda_sm20_div_rn_f64_full)
        /*008c*/ 	.word	0x00000000


	//----- nvinfo : EIATTR_FRAME_SIZE
	.align		4
.L_23:
        /*0090*/ 	.byte	0x04, 0x11
        /*0092*/ 	.short	(.L_25 - .L_24)
	.align		4
.L_24:
        /*0094*/ 	.word	index@(_Z30pressure_correction_kernel_redPdS_S_S_iidddddPi)
        /*0098*/ 	.word	0x00000000


	//----- nvinfo : EIATTR_REGCOUNT
	.align		4
.L_25:
        /*009c*/ 	.byte	0x04, 0x2f
        /*009e*/ 	.short	(.L_27 - .L_26)
	.align		4
.L_26:
        /*00a0*/ 	.word	index@(_Z32pressure_correction_kernel_blackPdS_S_S_iidddddPi)
        /*00a4*/ 	.word	0x0000001e


	//----- nvinfo : EIATTR_FRAME_SIZE
	.align		4
.L_27:
        /*00a8*/ 	.byte	0x04, 0x11
        /*00aa*/ 	.short	(.L_29 - .L_28)
	.align		4
.L_28:
        /*00ac*/ 	.word	index@($__internal_1_$__cuda_sm20_div_rn_f64_full)
        /*00b0*/ 	.word	0x00000000


	//----- nvinfo : EIATTR_FRAME_SIZE
	.align		4
.L_29:
        /*00b4*/ 	.byte	0x04, 0x11
        /*00b6*/ 	.short	(.L_31 - .L_30)
	.align		4
.L_30:
        /*00b8*/ 	.word	index@(_Z32pressure_correction_kernel_blackPdS_S_S_iidddddPi)
        /*00bc*/ 	.word	0x00000000


	//----- nvinfo : EIATTR_REGCOUNT
	.align		4
.L_31:
        /*00c0*/ 	.byte	0x04, 0x2f
        /*00c2*/ 	.short	(.L_33 - .L_32)
	.align		4
.L_32:
        /*00c4*/ 	.word	index@(_Z48calculate_center_velocities_and_magnitude_kernelPdS_S_S_S_ii)
        /*00c8*/ 	.word	0x00000014


	//----- nvinfo : EIATTR_FRAME_SIZE
	.align		4
.L_33:
        /*00cc*/ 	.byte	0x04, 0x11
        /*00ce*/ 	.short	(.L_35 - .L_34)
	.align		4
.L_34:
        /*00d0*/ 	.word	index@($__internal_0_$__cuda_sm20_dsqrt_rn_f64_mediumpath_v1)
        /*00d4*/ 	.word	0x00000000


	//----- nvinfo : EIATTR_FRAME_SIZE
	.align		4
.L_35:
        /*00d8*/ 	.byte	0x04, 0x11
        /*00da*/ 	.short	(.L_37 - .L_36)
	.align		4
.L_36:
        /*00dc*/ 	.word	index@(_Z48calculate_center_velocities_and_magnitude_kernelPdS_S_S_S_ii)
        /*00e0*/ 	.word	0x00000000


	//----- nvinfo : EIATTR_MIN_STACK_SIZE
	.align		4
.L_37:
        /*00e4*/ 	.byte	0x04, 0x12
        /*00e6*/ 	.short	(.L_39 - .L_38)
	.align		4
.L_38:
        /*00e8*/ 	.word	index@(_Z48calculate_center_velocities_and_magnitude_kernelPdS_S_S_S_ii)
        /*00ec*/ 	.word	0x00000000


	//----- nvinfo : EIATTR_MIN_STACK_SIZE
	.align		4
.L_39:
        /*00f0*/ 	.byte	0x04, 0x12
        /*00f2*/ 	.short	(.L_41 - .L_40)
	.align		4
.L_40:
        /*00f4*/ 	.word	index@(_Z32pressure_correction_kernel_blackPdS_S_S_iidddddPi)
        /*00f8*/ 	.word	0x00000000


	//----- nvinfo : EIATTR_MIN_STACK_SIZE
	.align		4
.L_41:
        /*00fc*/ 	.byte	0x04, 0x12
        /*00fe*/ 	.short	(.L_43 - .L_42)
	.align		4
.L_42:
        /*0100*/ 	.word	index@(_Z30pressure_correction_kernel_redPdS_S_S_iidddddPi)
        /*0104*/ 	.word	0x00000000


	//----- nvinfo : EIATTR_MIN_STACK_SIZE
	.align		4
.L_43:
        /*0108*/ 	.byte	0x04, 0x12
        /*010a*/ 	.short	(.L_45 - .L_44)
	.align		4
.L_44:
        /*010c*/ 	.word	index@(_Z30update_velocities_final_kernelPdS_S_S_ii)
        /*0110*/ 	.word	0x00000000


	//----- nvinfo : EIATTR_MIN_STACK_SIZE
	.align		4
.L_45:
        /*0114*/ 	.byte	0x04, 0x12
        /*0116*/ 	.short	(.L_47 - .L_46)
	.align		4
.L_46:
        /*0118*/ 	.word	index@(_Z24update_velocities_kernelPdS_S_S_S_iidddd)
        /*011c*/ 	.word	0x00000000


	//----- nvinfo : EIATTR_MIN_STACK_SIZE
	.align		4
.L_47:
        /*0120*/ 	.byte	0x04, 0x12
        /*0122*/ 	.short	(.L_49 - .L_48)
	.align		4
.L_48:
        /*0124*/ 	.word	index@(_Z25compute_divergence_kernelPdS_S_iidd)
        /*0128*/ 	.word	0x00000000


	//----- nvinfo : EIATTR_MIN_STACK_SIZE
	.align		4
.L_49:
        /*012c*/ 	.byte	0x04, 0x12
        /*012e*/ 	.short	(.L_51 - .L_50)
	.align		4
.L_50:
        /*0130*/ 	.word	index@(_Z32apply_boundary_conditions_kernelPdS_iiiiiiiiii)
        /*0134*/ 	.word	0x00000000
.L_51:


//--------------------- .nv.compat                --------------------------
	.section	.nv.compat,"",@"SHT_CUDA_COMPAT_INFO"
	.align	4
        /*0000*/ 	.byte	0x02, 0x09, 0x00, 0x00, 0x02, 0x02, 0x01, 0x00, 0x02, 0x05, 0x05, 0x00, 0x03, 0x07, 0x01, 0x01
        /*0010*/ 	.byte	0x02, 0x03, 0x00, 0x00, 0x02, 0x06, 0x01, 0x00, 0x04, 0x0b, 0x08, 0x00, 0x01, 0x00, 0x00, 0x00
        /*0020*/ 	.byte	0x00, 0x00, 0x00, 0x00


//--------------------- .nv.info._Z48calculate_center_velocities_and_magnitude_kernelPdS_S_S_S_ii --------------------------
	.section	.nv.info._Z48calculate_center_velocities_and_magnitude_kernelPdS_S_S_S_ii,"",@"SHT_CUDA_INFO"
	.sectionflags	@""
	.align	4


	//----- nvinfo : EIATTR_CUDA_API_VERSION
	.align		4
        /*0000*/ 	.byte	0x04, 0x37
        /*0002*/ 	.short	(.L_53 - .L_52)
.L_52:
        /*0004*/ 	.word	0x00000082


	//----- nvinfo : EIATTR_KPARAM_INFO
	.align		4
.L_53:
        /*0008*/ 	.byte	0x04, 0x17
        /*000a*/ 	.short	(.L_55 - .L_54)
.L_54:
        /*000c*/ 	.word	0x00000000
        /*0010*/ 	.short	0x0006
        /*0012*/ 	.short	0x002c
        /*0014*/ 	.byte	0x00, 0xf0, 0x11, 0x00


	//----- nvinfo : EIATTR_KPARAM_INFO
	.align		4
.L_55:
        /*0018*/ 	.byte	0x04, 0x17
        /*001a*/ 	.short	(.L_57 - .L_56)
.L_56:
        /*001c*/ 	.word	0x00000000
        /*0020*/ 	.short	0x0005
        /*0022*/ 	.short	0x0028
        /*0024*/ 	.byte	0x00, 0xf0, 0x11, 0x00


	//----- nvinfo : EIATTR_KPARAM_INFO
	.align		4
.L_57:
        /*0028*/ 	.byte	0x04, 0x17
        /*002a*/ 	.short	(.L_59 - .L_58)
.L_58:
        /*002c*/ 	.word	0x00000000
        /*0030*/ 	.short	0x0004
        /*0032*/ 	.short	0x0020
        /*0034*/ 	.byte	0x00, 0xf5, 0x21, 0x00


	//----- nvinfo : EIATTR_KPARAM_INFO
	.align		4
.L_59:
        /*0038*/ 	.byte	0x04, 0x17
        /*003a*/ 	.short	(.L_61 - .L_60)
.L_60:
        /*003c*/ 	.word	0x00000000
        /*0040*/ 	.short	0x0003
        /*0042*/ 	.short	0x0018
        /*0044*/ 	.byte	0x00, 0xf5, 0x21, 0x00


	//----- nvinfo : EIATTR_KPARAM_INFO
	.align		4
.L_61:
        /*0048*/ 	.byte	0x04, 0x17
        /*004a*/ 	.short	(.L_63 - .L_62)
.L_62:
        /*004c*/ 	.word	0x00000000
        /*0050*/ 	.short	0x0002
        /*0052*/ 	.short	0x0010
        /*0054*/ 	.byte	0x00, 0xf5, 0x21, 0x00


	//----- nvinfo : EIATTR_KPARAM_INFO
	.align		4
.L_63:
        /*0058*/ 	.byte	0x04, 0x17
        /*005a*/ 	.short	(.L_65 - .L_64)
.L_64:
        /*005c*/ 	.word	0x00000000
        /*0060*/ 	.short	0x0001
        /*0062*/ 	.short	0x0008
        /*0064*/ 	.byte	0x00, 0xf5, 0x21, 0x00


	//----- nvinfo : EIATTR_KPARAM_INFO
	.align		4
.L_65:
        /*0068*/ 	.byte	0x04, 0x17
        /*006a*/ 	.short	(.L_67 - .L_66)
.L_66:
        /*006c*/ 	.word	0x00000000
        /*0070*/ 	.short	0x0000
        /*0072*/ 	.short	0x0000
        /*0074*/ 	.byte	0x00, 0xf5, 0x21, 0x00


	//----- nvinfo : EIATTR_SPARSE_MMA_MASK
	.align		4
.L_67:
        /*0078*/ 	.byte	0x03, 0x50
        /*007a*/ 	.short	0x0000


	//----- nvinfo : EIATTR_MAXREG_COUNT
	.align		4
        /*007c*/ 	.byte	0x03, 0x1b
        /*007e*/ 	.short	0x00ff


	//----- nvinfo : EIATTR_MERCURY_ISA_VERSION
	.align		4
        /*0080*/ 	.byte	0x03, 0x5f
        /*0082*/ 	.short	0x0101


	//----- nvinfo : EIATTR_VRC_CTA_INIT_COUNT
	.align		4
        /*0084*/ 	.byte	0x02, 0x4a
	.zero		1
	.zero		1


	//----- nvinfo : EIATTR_EXIT_INSTR_OFFSETS
	.align		4
        /*0088*/ 	.byte	0x04, 0x1c
        /*008a*/ 	.short	(.L_69 - .L_68)


	//   ....[0]....
.L_68:
        /*008c*/ 	.word	0x000000c0


	//   ....[1]....
        /*0090*/ 	.word	0x000003f0


	//----- nvinfo : EIATTR_CRS_STACK_SIZE
	.align		4
.L_69:
        /*0094*/ 	.byte	0x04, 0x1e
        /*0096*/ 	.short	(.L_71 - .L_70)
.L_70:
        /*0098*/ 	.word	0x00000000


	//----- nvinfo : EIATTR_CBANK_PARAM_SIZE
	.align		4
.L_71:
        /*009c*/ 	.byte	0x03, 0x19
        /*009e*/ 	.short	0x0030


	//----- nvinfo : EIATTR_PARAM_CBANK
	.align		4
        /*00a0*/ 	.byte	0x04, 0x0a
        /*00a2*/ 	.short	(.L_73 - .L_72)
	.align		4
.L_72:
        /*00a4*/ 	.word	index@(.nv.constant0._Z48calculate_center_velocities_and_magnitude_kernelPdS_S_S_S_ii)
        /*00a8*/ 	.short	0x0380
        /*00aa*/ 	.short	0x0030


	//----- nvinfo : EIATTR_SW_WAR
	.align		4
.L_73:
        /*00ac*/ 	.byte	0x04, 0x36
        /*00ae*/ 	.short	(.L_75 - .L_74)
.L_74:
        /*00b0*/ 	.word	0x00000008
.L_75:


//--------------------- .nv.info._Z32pressure_correction_kernel_blackPdS_S_S_iidddddPi --------------------------
	.section	.nv.info._Z32pressure_correction_kernel_blackPdS_S_S_iidddddPi,"",@"SHT_CUDA_INFO"
	.sectionflags	@""
	.align	4


	//----- nvinfo : EIATTR_CUDA_API_VERSION
	.align		4
        /*0000*/ 	.byte	0x04, 0x37
        /*0002*/ 	.short	(.L_77 - .L_76)
.L_76:
        /*0004*/ 	.word	0x00000082


	//----- nvinfo : EIATTR_KPARAM_INFO
	.align		4
.L_77:
        /*0008*/ 	.byte	0x04, 0x17
        /*000a*/ 	.short	(.L_79 - .L_78)
.L_78:
        /*000c*/ 	.word	0x00000000
        /*0010*/ 	.short	0x000b
        /*0012*/ 	.short	0x0050
        /*0014*/ 	.byte	0x00, 0xf5, 0x21, 0x00


	//----- nvinfo : EIATTR_KPARAM_INFO
	.align		4
.L_79:
        /*0018*/ 	.byte	0x04, 0x17
        /*001a*/ 	.short	(.L_81 - .L_80)
.L_80:
        /*001c*/ 	.word	0x00000000
        /*0020*/ 	.short	0x000a
        /*0022*/ 	.short	0x0048
        /*0024*/ 	.byte	0x00, 0xf0, 0x21, 0x00


	//----- nvinfo : EIATTR_KPARAM_INFO
	.align		4
.L_81:
        /*0028*/ 	.byte	0x04, 0x17
        /*002a*/ 	.short	(.L_83 - .L_82)
.L_82:
        /*002c*/ 	.word	0x00000000
        /*0030*/ 	.short	0x0009
        /*0032*/ 	.short	0x0040
        /*0034*/ 	.byte	0x00, 0xf0, 0x21, 0x00


	//----- nvinfo : EIATTR_KPARAM_INFO
	.align		4
.L_83:
        /*0038*/ 	.byte	0x04, 0x17
        /*003a*/ 	.short	(.L_85 - .L_84)
.L_84:
        /*003c*/ 	.word	0x00000000
        /*0040*/ 	.short	0x0008
        /*0042*/ 	.short	0x0038
        /*0044*/ 	.byte	0x00, 0xf0, 0x21, 0x00


	//----- nvinfo : EIATTR_KPARAM_INFO
	.align		4
.L_85:
        /*0048*/ 	.byte	0x04, 0x17
        /*004a*/ 	.short	(.L_87 - .L_86)
.L_86:
        /*004c*/ 	.word	0x00000000
        /*0050*/ 	.short	0x0007
        /*0052*/ 	.short	0x0030
        /*0054*/ 	.byte	0x00, 0xf0, 0x21, 0x00


	//----- nvinfo : EIATTR_KPARAM_INFO
	.align		4
.L_87:
        /*0058*/ 	.byte	0x04, 0x17
        /*005a*/ 	.short	(.L_89 - .L_88)
.L_88:
        /*005c*/ 	.word	0x00000000
        /*0060*/ 	.short	0x0006
        /*0062*/ 	.short	0x0028
        /*0064*/ 	.byte	0x00, 0xf0, 0x21, 0x00


	//----- nvinfo : EIATTR_KPARAM_INFO
	.align		4
.L_89:
        /*0068*/ 	.byte	0x04, 0x17
        /*006a*/ 	.short	(.L_91 - .L_90)
.L_90:
        /*006c*/ 	.word	0x00000000
        /*0070*/ 	.short	0x0005
        /*0072*/ 	.short	0x0024
        /*0074*/ 	.byte	0x00, 0xf0, 0x11, 0x00


	//----- nvinfo : EIATTR_KPARAM_INFO
	.align		4
.L_91:
        /*0078*/ 	.byte	0x04, 0x17
        /*007a*/ 	.short	(.L_93 - .L_92)
.L_92:
        /*007c*/ 	.word	0x00000000
        /*0080*/ 	.short	0x0004
        /*0082*/ 	.short	0x0020
        /*0084*/ 	.byte	0x00, 0xf0, 0x11, 0x00


	//----- nvinfo : EIATTR_KPARAM_INFO
	.align		4
.L_93:
        /*0088*/ 	.byte	0x04, 0x17
        /*008a*/ 	.short	(.L_95 - .L_94)
.L_94:
        /*008c*/ 	.word	0x00000000
        /*0090*/ 	.short	0x0003
        /*0092*/ 	.short	0x0018
        /*0094*/ 	.byte	0x00, 0xf5, 0x21, 0x00


	//----- nvinfo : EIATTR_KPARAM_INFO
	.align		4
.L_95:
        /*0098*/ 	.byte	0x04, 0x17
        /*009a*/ 	.short	(.L_97 - .L_96)
.L_96:
        /*009c*/ 	.word	0x00000000
        /*00a0*/ 	.short	0x0002
        /*00a2*/ 	.short	0x0010
        /*00a4*/ 	.byte	0x00, 0xf5, 0x21, 0x00


	//----- nvinfo : EIATTR_KPARAM_INFO
	.align		4
.L_97:
        /*00a8*/ 	.byte	0x04, 0x17
        /*00aa*/ 	.short	(.L_99 - .L_98)
.L_98:
        /*00ac*/ 	.word	0x00000000
        /*00b0*/ 	.short	0x0001
        /*00b2*/ 	.short	0x0008
        /*00b4*/ 	.byte	0x00, 0xf5, 0x21, 0x00


	//----- nvinfo : EIATTR_KPARAM_INFO
	.align		4
.L_99:
        /*00b8*/ 	.byte	0x04, 0x17
        /*00ba*/ 	.short	(.L_101 - .L_100)
.L_100:
        /*00bc*/ 	.word	0x00000000
        /*00c0*/ 	.short	0x0000
        /*00c2*/ 	.short	0x0000
        /*00c4*/ 	.byte	0x00, 0xf5, 0x21, 0x00


	//----- nvinfo : EIATTR_SPARSE_MMA_MASK
	.align		4
.L_101:
        /*00c8*/ 	.byte	0x03, 0x50
        /*00ca*/ 	.short	0x0000


	//----- nvinfo : EIATTR_MAXREG_COUNT
	.align		4
        /*00cc*/ 	.byte	0x03, 0x1b
        /*00ce*/ 	.short	0x00ff


	//----- nvinfo : EIATTR_MERCURY_ISA_VERSION
	.align		4
        /*00d0*/ 	.byte	0x03, 0x5f
        /*00d2*/ 	.short	0x0101


	//----- nvinfo : EIATTR_VRC_CTA_INIT_COUNT
	.align		4
        /*00d4*/ 	.byte	0x02, 0x4a
	.zero		1
	.zero		1


	//----- nvinfo : EIATTR_EXIT_INSTR_OFFSETS
	.align		4
        /*00d8*/ 	.byte	0x04, 0x1c
        /*00da*/ 	.short	(.L_103 - .L_102)


	//   ....[0]....
.L_102:
        /*00dc*/ 	.word	0x000000c0


	//   ....[1]....
        /*00e0*/ 	.word	0x00000100


	//   ....[2]....
        /*00e4*/ 	.word	0x00000180


	//   ....[3]....
        /*00e8*/ 	.word	0x000006b0


	//----- nvinfo : EIATTR_CRS_STACK_SIZE
	.align		4
.L_103:
        /*00ec*/ 	.byte	0x04, 0x1e
        /*00ee*/ 	.short	(.L_105 - .L_104)
.L_104:
        /*00f0*/ 	.word	0x00000000


	//----- nvinfo : EIATTR_CBANK_PARAM_SIZE
	.align		4
.L_105:
        /*00f4*/ 	.byte	0x03, 0x19
        /*00f6*/ 	.short	0x0058


	//----- nvinfo : EIATTR_PARAM_CBANK
	.align		4
        /*00f8*/ 	.byte	0x04, 0x0a
        /*00fa*/ 	.short	(.L_107 - .L_106)
	.align		4
.L_106:
        /*00fc*/ 	.word	index@(.nv.constant0._Z32pressure_correction_kernel_blackPdS_S_S_iidddddPi)
        /*0100*/ 	.short	0x0380
        /*0102*/ 	.short	0x0058


	//----- nvinfo : EIATTR_SW_WAR
	.align		4
.L_107:
        /*0104*/ 	.byte	0x04, 0x36
        /*0106*/ 	.short	(.L_109 - .L_108)
.L_108:
        /*0108*/ 	.word	0x00000008
.L_109:


//--------------------- .nv.info._Z30pressure_correction_kernel_redPdS_S_S_iidddddPi --------------------------
	.section	.nv.info._Z30pressure_correction_kernel_redPdS_S_S_iidddddPi,"",@"SHT_CUDA_INFO"
	.sectionflags	@""
	.align	4


	//----- nvinfo : EIATTR_CUDA_API_VERSION
	.align		4
        /*0000*/ 	.byte	0x04, 0x37
        /*0002*/ 	.short	(.L_111 - .L_110)
.L_110:
        /*0004*/ 	.word	0x00000082


	//----- nvinfo : EIATTR_KPARAM_INFO
	.align		4
.L_111:
        /*0008*/ 	.byte	0x04, 0x17
        /*000a*/ 	.short	(.L_113 - .L_112)
.L_112:
        /*000c*/ 	.word	0x00000000
        /*0010*/ 	.short	0x000b
        /*0012*/ 	.short	0x0050
        /*0014*/ 	.byte	0x00, 0xf5, 0x21, 0x00


	//----- nvinfo : EIATTR_KPARAM_INFO
	.align		4
.L_113:
        /*0018*/ 	.byte	0x04, 0x17
        /*001a*/ 	.short	(.L_115 - .L_114)
.L_114:
        /*001c*/ 	.word	0x00000000
        /*0020*/ 	.short	0x000a
        /*0022*/ 	.short	0x0048
        /*0024*/ 	.byte	0x00, 0xf0, 0x21, 0x00


	//----- nvinfo : EIATTR_KPARAM_INFO
	.align		4
.L_115:
        /*0028*/ 	.byte	0x04, 0x17
        /*002a*/ 	.short	(.L_117 - .L_116)
.L_116:
        /*002c*/ 	.word	0x00000000
        /*0030*/ 	.short	0x0009
        /*0032*/ 	.short	0x0040
        /*0034*/ 	.byte	0x00, 0xf0, 0x21, 0x00


	//----- nvinfo : EIATTR_KPARAM_INFO
	.align		4
.L_117:
        /*0038*/ 	.byte	0x04, 0x17
        /*003a*/ 	.short	(.L_119 - .L_118)
.L_118:
        /*003c*/ 	.word	0x00000000
        /*0040*/ 	.short	0x0008
        /*0042*/ 	.short	0x0038
        /*0044*/ 	.byte	0x00, 0xf0, 0x21, 0x00


	//----- nvinfo : EIATTR_KPARAM_INFO
	.align		4
.L_119:
        /*0048*/ 	.byte	0x04, 0x17
        /*004a*/ 	.short	(.L_121 - .L_120)
.L_120:
        /*004c*/ 	.word	0x00000000
        /*0050*/ 	.short	0x0007
        /*0052*/ 	.short	0x0030
        /*0054*/ 	.byte	0x00, 0xf0, 0x21, 0x00


	//----- nvinfo : EIATTR_KPARAM_INFO
	.align		4
.L_121:
        /*0058*/ 	.byte	0x04, 0x17
        /*005a*/ 	.short	(.L_123 - .L_122)
.L_122:
        /*005c*/ 	.word	0x00000000
        /*0060*/ 	.short	0x0006
        /*0062*/ 	.short	0x0028
        /*0064*/ 	.byte	0x00, 0xf0, 0x21, 0x00


	//----- nvinfo : EIATTR_KPARAM_INFO
	.align		4
.L_123:
        /*0068*/ 	.byte	0x04, 0x17
        /*006a*/ 	.short	(.L_125 - .L_124)
.L_124:
        /*006c*/ 	.word	0x00000000
        /*0070*/ 	.short	0x0005
        /*0072*/ 	.short	0x0024
        /*0074*/ 	.byte	0x00, 0xf0, 0x11, 0x00


	//----- nvinfo : EIATTR_KPARAM_INFO
	.align		4
.L_125:
        /*0078*/ 	.byte	0x04, 0x17
        /*007a*/ 	.short	(.L_127 - .L_126)
.L_126:
        /*007c*/ 	.word	0x00000000
        /*0080*/ 	.short	0x0004
        /*0082*/ 	.short	0x0020
        /*0084*/ 	.byte	0x00, 0xf0, 0x11, 0x00


	//----- nvinfo : EIATTR_KPARAM_INFO
	.align		4
.L_127:
        /*0088*/ 	.byte	0x04, 0x17
        /*008a*/ 	.short	(.L_129 - .L_128)
.L_128:
        /*008c*/ 	.word	0x00000000
        /*0090*/ 	.short	0x0003
        /*0092*/ 	.short	0x0018
        /*0094*/ 	.byte	0x00, 0xf5, 0x21, 0x00


	//----- nvinfo : EIATTR_KPARAM_INFO
	.align		4
.L_129:
        /*0098*/ 	.byte	0x04, 0x17
        /*009a*/ 	.short	(.L_131 - .L_130)
.L_130:
        /*009c*/ 	.word	0x00000000
        /*00a0*/ 	.short	0x0002
        /*00a2*/ 	.short	0x0010
        /*00a4*/ 	.byte	0x00, 0xf5, 0x21, 0x00


	//----- nvinfo : EIATTR_KPARAM_INFO
	.align		4
.L_131:
        /*00a8*/ 	.byte	0x04, 0x17
        /*00aa*/ 	.short	(.L_133 - .L_132)
.L_132:
        /*00ac*/ 	.word	0x00000000
        /*00b0*/ 	.short	0x0001
        /*00b2*/ 	.short	0x0008
        /*00b4*/ 	.byte	0x00, 0xf5, 0x21, 0x00


	//----- nvinfo : EIATTR_KPARAM_INFO
	.align		4
.L_133:
        /*00b8*/ 	.byte	0x04, 0x17
        /*00ba*/ 	.short	(.L_135 - .L_134)
.L_134:
        /*00bc*/ 	.word	0x00000000
        /*00c0*/ 	.short	0x0000
        /*00c2*/ 	.short	0x0000
        /*00c4*/ 	.byte	0x00, 0xf5, 0x21, 0x00


	//----- nvinfo : EIATTR_SPARSE_MMA_MASK
	.align		4
.L_135:
        /*00c8*/ 	.byte	0x03, 0x50
        /*00ca*/ 	.short	0x0000


	//----- nvinfo : EIATTR_MAXREG_COUNT
	.align		4
        /*00cc*/ 	.byte	0x03, 0x1b
        /*00ce*/ 	.short	0x00ff


	//----- nvinfo : EIATTR_MERCURY_ISA_VERSION
	.align		4
        /*00d0*/ 	.byte	0x03, 0x5f
        /*00d2*/ 	.short	0x0101


	//----- nvinfo : EIATTR_VRC_CTA_INIT_COUNT
	.align		4
        /*00d4*/ 	.byte	0x02, 0x4a
	.zero		1
	.zero		1


	//----- nvinfo : EIATTR_EXIT_INSTR_OFFSETS
	.align		4
        /*00d8*/ 	.byte	0x04, 0x1c
        /*00da*/ 	.short	(.L_137 - .L_136)


	//   ....[0]....
.L_136:
        /*00dc*/ 	.word	0x000000c0


	//   ....[1]....
        /*00e0*/ 	.word	0x00000100


	//   ....[2]....
        /*00e4*/ 	.word	0x00000180


	//   ....[3]....
        /*00e8*/ 	.word	0x000006b0


	//----- nvinfo : EIATTR_CRS_STACK_SIZE
	.align		4
.L_137:
        /*00ec*/ 	.byte	0x04, 0x1e
        /*00ee*/ 	.short	(.L_139 - .L_138)
.L_138:
        /*00f0*/ 	.word	0x00000000


	//----- nvinfo : EIATTR_CBANK_PARAM_SIZE
	.align		4
.L_139:
        /*00f4*/ 	.byte	0x03, 0x19
        /*00f6*/ 	.short	0x0058


	//----- nvinfo : EIATTR_PARAM_CBANK
	.align		4
        /*00f8*/ 	.byte	0x04, 0x0a
        /*00fa*/ 	.short	(.L_141 - .L_140)
	.align		4
.L_140:
        /*00fc*/ 	.word	index@(.nv.constant0._Z30pressure_correction_kernel_redPdS_S_S_iidddddPi)
        /*0100*/ 	.short	0x0380
        /*0102*/ 	.short	0x0058


	//----- nvinfo : EIATTR_SW_WAR
	.align		4
.L_141:
        /*0104*/ 	.byte	0x04, 0x36
        /*0106*/ 	.short	(.L_143 - .L_142)
.L_142:
        /*0108*/ 	.word	0x00000008
.L_143:


//--------------------- .nv.info._Z30update_velocities_final_kernelPdS_S_S_ii --------------------------
	.section	.nv.info._Z30update_velocities_final_kernelPdS_S_S_ii,"",@"SHT_CUDA_INFO"
	.sectionflags	@""
	.align	4


	//----- nvinfo : EIATTR_CUDA_API_VERSION
	.align		4
        /*0000*/ 	.byte	0x04, 0x37
        /*0002*/ 	.short	(.L_145 - .L_144)
.L_144:
        /*0004*/ 	.word	0x00000082


	//----- nvinfo : EIATTR_KPARAM_INFO
	.align		4
.L_145:
        /*0008*/ 	.byte	0x04, 0x17
        /*000a*/ 	.short	(.L_147 - .L_146)
.L_146:
        /*000c*/ 	.word	0x00000000
        /*0010*/ 	.short	0x0005
        /*0012*/ 	.short	0x0024
        /*0014*/ 	.byte	0x00, 0xf0, 0x11, 0x00


	//----- nvinfo : EIATTR_KPARAM_INFO
	.align		4
.L_147:
        /*0018*/ 	.byte	0x04, 0x17
        /*001a*/ 	.short	(.L_149 - .L_148)
.L_148:
        /*001c*/ 	.word	0x00000000
        /*0020*/ 	.short	0x0004
        /*0022*/ 	.short	0x0020
        /*0024*/ 	.byte	0x00, 0xf0, 0x11, 0x00


	//----- nvinfo : EIATTR_KPARAM_INFO
	.align		4
.L_149:
        /*0028*/ 	.byte	0x04, 0x17
        /*002a*/ 	.short	(.L_151 - .L_150)
.L_150:
        /*002c*/ 	.word	0x00000000
        /*0030*/ 	.short	0x0003
        /*0032*/ 	.short	0x0018
        /*0034*/ 	.byte	0x00, 0xf5, 0x21, 0x00


	//----- nvinfo : EIATTR_KPARAM_INFO
	.align		4
.L_151:
        /*0038*/ 	.byte	0x04, 0x17
        /*003a*/ 	.short	(.L_153 - .L_152)
.L_152:
        /*003c*/ 	.word	0x00000000
        /*0040*/ 	.short	0x0002
        /*0042*/ 	.short	0x0010
        /*0044*/ 	.byte	0x00, 0xf5, 0x21, 0x00


	//----- nvinfo : EIATTR_KPARAM_INFO
	.align		4
.L_153:
        /*0048*/ 	.byte	0x04, 0x17
        /*004a*/ 	.short	(.L_155 - .L_154)
.L_154:
        /*004c*/ 	.word	0x00000000
        /*0050*/ 	.short	0x0001
        /*0052*/ 	.short	0x0008
        /*0054*/ 	.byte	0x00, 0xf5, 0x21, 0x00


	//----- nvinfo : EIATTR_KPARAM_INFO
	.align		4
.L_155:
        /*0058*/ 	.byte	0x04, 0x17
        /*005a*/ 	.short	(.L_157 - .L_156)
.L_156:
        /*005c*/ 	.word	0x00000000
        /*0060*/ 	.short	0x0000
        /*0062*/ 	.short	0x0000
        /*0064*/ 	.byte	0x00, 0xf5, 0x21, 0x00


	//----- nvinfo : EIATTR_SPARSE_MMA_MASK
	.align		4
.L_157:
        /*0068*/ 	.byte	0x03, 0x50
        /*006a*/ 	.short	0x0000


	//----- nvinfo : EIATTR_MAXREG_COUNT
	.align		4
        /*006c*/ 	.byte	0x03, 0x1b
        /*006e*/ 	.short	0x00ff


	//----- nvinfo : EIATTR_MERCURY_ISA_VERSION
	.align		4
        /*0070*/ 	.byte	0x03, 0x5f
        /*0072*/ 	.short	0x0101


	//----- nvinfo : EIATTR_VRC_CTA_INIT_COUNT
	.align		4
        /*0074*/ 	.byte	0x02, 0x4a
	.zero		1
	.zero		1


	//----- nvinfo : EIATTR_EXIT_INSTR_OFFSETS
	.align		4
        /*0078*/ 	.byte	0x04, 0x1c
        /*007a*/ 	.short	(.L_159 - .L_158)


	//   ....[0]....
.L_158:
        /*007c*/ 	.word	0x000001d0


	//   ....[1]....
        /*0080*/ 	.word	0x00000250


	//----- nvinfo : EIATTR_CBANK_PARAM_SIZE
	.align		4
.L_159:
        /*0084*/ 	.byte	0x03, 0x19
        /*0086*/ 	.short	0x0028


	//----- nvinfo : EIATTR_PARAM_CBANK
	.align		4
        /*0088*/ 	.byte	0x04, 0x0a
        /*008a*/ 	.short	(.L_161 - .L_160)
	.align		4
.L_160:
        /*008c*/ 	.word	index@(.nv.constant0._Z30update_velocities_final_kernelPdS_S_S_ii)
        /*0090*/ 	.short	0x0380
        /*0092*/ 	.short	0x0028


	//----- nvinfo : EIATTR_SW_WAR
	.align		4
.L_161:
        /*0094*/ 	.byte	0x04, 0x36
        /*0096*/ 	.short	(.L_163 - .L_162)
.L_162:
        /*0098*/ 	.word	0x00000008
.L_163:


//--------------------- .nv.info._Z24update_velocities_kernelPdS_S_S_S_iidddd --------------------------
	.section	.nv.info._Z24update_velocities_kernelPdS_S_S_S_iidddd,"",@"SHT_CUDA_INFO"
	.sectionflags	@""
	.align	4


	//----- nvinfo : EIATTR_CUDA_API_VERSION
	.align		4
        /*0000*/ 	.byte	0x04, 0x37
        /*0002*/ 	.short	(.L_165 - .L_164)
.L_164:
        /*0004*/ 	.word	0x00000082


	//----- nvinfo : EIATTR_KPARAM_INFO
	.align		4
.L_165:
        /*0008*/ 	.byte	0x04, 0x17
        /*000a*/ 	.short	(.L_167 - .L_166)
.L_166:
        /*000c*/ 	.word	0x00000000
        /*0010*/ 	.short	0x000a
        /*0012*/ 	.short	0x0048
        /*0014*/ 	.byte	0x00, 0xf0, 0x21, 0x00


	//----- nvinfo : EIATTR_KPARAM_INFO
	.align		4
.L_167:
        /*0018*/ 	.byte	0x04, 0x17
        /*001a*/ 	.short	(.L_169 - .L_168)
.L_168:
        /*001c*/ 	.word	0x00000000
        /*0020*/ 	.short	0x0009
        /*0022*/ 	.short	0x0040
        /*0024*/ 	.byte	0x00, 0xf0, 0x21, 0x00


	//----- nvinfo : EIATTR_KPARAM_INFO
	.align		4
.L_169:
        /*0028*/ 	.byte	0x04, 0x17
        /*002a*/ 	.short	(.L_171 - .L_170)
.L_170:
        /*002c*/ 	.word	0x00000000
        /*0030*/ 	.short	0x0008
        /*0032*/ 	.short	0x0038
        /*0034*/ 	.byte	0x00, 0xf0, 0x21, 0x00


	//----- nvinfo : EIATTR_KPARAM_INFO
	.align		4
.L_171:
        /*0038*/ 	.byte	0x04, 0x17
        /*003a*/ 	.short	(.L_173 - .L_172)
.L_172:
        /*003c*/ 	.word	0x00000000
        /*0040*/ 	.short	0x0007
        /*0042*/ 	.short	0x0030
        /*0044*/ 	.byte	0x00, 0xf0, 0x21, 0x00


	//----- nvinfo : EIATTR_KPARAM_INFO
	.align		4
.L_173:
        /*0048*/ 	.byte	0x04, 0x17
        /*004a*/ 	.short	(.L_175 - .L_174)
.L_174:
        /*004c*/ 	.word	0x00000000
        /*0050*/ 	.short	0x0006
        /*0052*/ 	.short	0x002c
        /*0054*/ 	.byte	0x00, 0xf0, 0x11, 0x00


	//----- nvinfo : EIATTR_KPARAM_INFO
	.align		4
.L_175:
        /*0058*/ 	.byte	0x04, 0x17
        /*005a*/ 	.short	(.L_177 - .L_176)
.L_176:
        /*005c*/ 	.word	0x00000000
        /*0060*/ 	.short	0x0005
        /*0062*/ 	.short	0x0028
        /*0064*/ 	.byte	0x00, 0xf0, 0x11, 0x00


	//----- nvinfo : EIATTR_KPARAM_INFO
	.align		4
.L_177:
        /*0068*/ 	.byte	0x04, 0x17
        /*006a*/ 	.short	(.L_179 - .L_178)
.L_178:
        /*006c*/ 	.word	0x00000000
        /*0070*/ 	.short	0x0004
        /*0072*/ 	.short	0x0020
        /*0074*/ 	.byte	0x00, 0xf5, 0x21, 0x00


	//----- nvinfo : EIATTR_KPARAM_INFO
	.align		4
.L_179:
        /*0078*/ 	.byte	0x04, 0x17
        /*007a*/ 	.short	(.L_181 - .L_180)
.L_180:
        /*007c*/ 	.word	0x00000000
        /*0080*/ 	.short	0x0003
        /*0082*/ 	.short	0x0018
        /*0084*/ 	.byte	0x00, 0xf5, 0x21, 0x00


	//----- nvinfo : EIATTR_KPARAM_INFO
	.align		4
.L_181:
        /*0088*/ 	.byte	0x04, 0x17
        /*008a*/ 	.short	(.L_183 - .L_182)
.L_182:
        /*008c*/ 	.word	0x00000000
        /*0090*/ 	.short	0x0002
        /*0092*/ 	.short	0x0010
        /*0094*/ 	.byte	0x00, 0xf5, 0x21, 0x00


	//----- nvinfo : EIATTR_KPARAM_INFO
	.align		4
.L_183:
        /*0098*/ 	.byte	0x04, 0x17
        /*009a*/ 	.short	(.L_185 - .L_184)
.L_184:
        /*009c*/ 	.word	0x00000000
        /*00a0*/ 	.short	0x0001
        /*00a2*/ 	.short	0x0008
        /*00a4*/ 	.byte	0x00, 0xf5, 0x21, 0x00


	//----- nvinfo : EIATTR_KPARAM_INFO
	.align		4
.L_185:
        /*00a8*/ 	.byte	0x04, 0x17
        /*00aa*/ 	.short	(.L_187 - .L_186)
.L_186:
        /*00ac*/ 	.word	0x00000000
        /*00b0*/ 	.short	0x0000
        /*00b2*/ 	.short	0x0000
        /*00b4*/ 	.byte	0x00, 0xf5, 0x21, 0x00


	//----- nvinfo : EIATTR_SPARSE_MMA_MASK
	.align		4
.L_187:
        /*00b8*/ 	.byte	0x03, 0x50
        /*00ba*/ 	.short	0x0000


	//----- nvinfo : EIATTR_MAXREG_COUNT
	.align		4
        /*00bc*/ 	.byte	0x03, 0x1b
        /*00be*/ 	.short	0x00ff


	//----- nvinfo : EIATTR_MERCURY_ISA_VERSION
	.align		4
        /*00c0*/ 	.byte	0x03, 0x5f
        /*00c2*/ 	.short	0x0101


	//----- nvinfo : EIATTR_VRC_CTA_INIT_COUNT
	.align		4
        /*00c4*/ 	.byte	0x02, 0x4a
	.zero		1
	.zero		1


	//----- nvinfo : EIATTR_EXIT_INSTR_OFFSETS
	.align		4
        /*00c8*/ 	.byte	0x04, 0x1c
        /*00ca*/ 	.short	(.L_189 - .L_188)


	//   ....[0]....
.L_188:
        /*00cc*/ 	.word	0x00000d80


	//   ....[1]....
        /*00d0*/ 	.word	0x00001990


	//----- nvinfo : EIATTR_CRS_STACK_SIZE
	.align		4
.L_189:
        /*00d4*/ 	.byte	0x04, 0x1e
        /*00d6*/ 	.short	(.L_191 - .L_190)
.L_190:
        /*00d8*/ 	.word	0x00000000


	//----- nvinfo : EIATTR_CBANK_PARAM_SIZE
	.align		4
.L_191:
        /*00dc*/ 	.byte	0x03, 0x19
        /*00de*/ 	.short	0x0050


	//----- nvinfo : EIATTR_PARAM_CBANK
	.align		4
        /*00e0*/ 	.byte	0x04, 0x0a
        /*00e2*/ 	.short	(.L_193 - .L_192)
	.align		4
.L_192:
        /*00e4*/ 	.word	index@(.nv.constant0._Z24update_velocities_kernelPdS_S_S_S_iidddd)
        /*00e8*/ 	.short	0x0380
        /*00ea*/ 	.short	0x0050


	//----- nvinfo : EIATTR_SW_WAR
	.align		4
.L_193:
        /*00ec*/ 	.byte	0x04, 0x36
        /*00ee*/ 	.short	(.L_195 - .L_194)
.L_194:
        /*00f0*/ 	.word	0x00000008
.L_195:


//--------------------- .nv.info._Z25compute_divergence_kernelPdS_S_iidd --------------------------
	.section	.nv.info._Z25compute_divergence_kernelPdS_S_iidd,"",@"SHT_CUDA_INFO"
	.sectionflags	@""
	.align	4


	//----- nvinfo : EIATTR_CUDA_API_VERSION
	.align		4
        /*0000*/ 	.byte	0x04, 0x37
        /*0002*/ 	.short	(.L_197 - .L_196)
.L_196:
        /*0004*/ 	.word	0x00000082


	//----- nvinfo : EIATTR_KPARAM_INFO
	.align		4
.L_197:
        /*0008*/ 	.byte	0x04, 0x17
        /*000a*/ 	.short	(.L_199 - .L_198)
.L_198:
        /*000c*/ 	.word	0x00000000
        /*0010*/ 	.short	0x0006
        /*0012*/ 	.short	0x0028
        /*0014*/ 	.byte	0x00, 0xf0, 0x21, 0x00


	//----- nvinfo : EIATTR_KPARAM_INFO
	.align		4
.L_199:
        /*0018*/ 	.byte	0x04, 0x17
        /*001a*/ 	.short	(.L_201 - .L_200)
.L_200:
        /*001c*/ 	.word	0x00000000
        /*0020*/ 	.short	0x0005
        /*0022*/ 	.short	0x0020
        /*0024*/ 	.byte	0x00, 0xf0, 0x21, 0x00


	//----- nvinfo : EIATTR_KPARAM_INFO
	.align		4
.L_201:
        /*0028*/ 	.byte	0x04, 0x17
        /*002a*/ 	.short	(.L_203 - .L_202)
.L_202:
        /*002c*/ 	.word	0x00000000
        /*0030*/ 	.short	0x0004
        /*0032*/ 	.short	0x001c
        /*0034*/ 	.byte	0x00, 0xf0, 0x11, 0x00


	//----- nvinfo : EIATTR_KPARAM_INFO
	.align		4
.L_203:
        /*0038*/ 	.byte	0x04, 0x17
        /*003a*/ 	.short	(.L_205 - .L_204)
.L_204:
        /*003c*/ 	.word	0x00000000
        /*0040*/ 	.short	0x0003
        /*0042*/ 	.short	0x0018
        /*0044*/ 	.byte	0x00, 0xf0, 0x11, 0x00


	//----- nvinfo : EIATTR_KPARAM_INFO
	.align		4
.L_205:
        /*0048*/ 	.byte	0x04, 0x17
        /*004a*/ 	.short	(.L_207 - .L_206)
.L_206:
        /*004c*/ 	.word	0x00000000
        /*0050*/ 	.short	0x0002
        /*0052*/ 	.short	0x0010
        /*0054*/ 	.byte	0x00, 0xf5, 0x21, 0x00


	//----- nvinfo : EIATTR_KPARAM_INFO
	.align		4
.L_207:
        /*0058*/ 	.byte	0x04, 0x17
        /*005a*/ 	.short	(.L_209 - .L_208)
.L_208:
        /*005c*/ 	.word	0x00000000
        /*0060*/ 	.short	0x0001
        /*0062*/ 	.short	0x0008
        /*0064*/ 	.byte	0x00, 0xf5, 0x21, 0x00


	//----- nvinfo : EIATTR_KPARAM_INFO
	.align		4
.L_209:
        /*0068*/ 	.byte	0x04, 0x17
        /*006a*/ 	.short	(.L_211 - .L_210)
.L_210:
        /*006c*/ 	.word	0x00000000
        /*0070*/ 	.short	0x0000
        /*0072*/ 	.short	0x0000
        /*0074*/ 	.byte	0x00, 0xf5, 0x21, 0x00


	//----- nvinfo : EIATTR_SPARSE_MMA_MASK
	.align		4
.L_211:
        /*0078*/ 	.byte	0x03, 0x50
        /*007a*/ 	.short	0x0000


	//----- nvinfo : EIATTR_MAXREG_COUNT
	.align		4
        /*007c*/ 	.byte	0x03, 0x1b
        /*007e*/ 	.short	0x00ff


	//----- nvinfo : EIATTR_MERCURY_ISA_VERSION
	.align		4
        /*0080*/ 	.byte	0x03, 0x5f
        /*0082*/ 	.short	0x0101


	//----- nvinfo : EIATTR_VRC_CTA_INIT_COUNT
	.align		4
        /*0084*/ 	.byte	0x02, 0x4a
	.zero		1
	.zero		1


	//----- nvinfo : EIATTR_EXIT_INSTR_OFFSETS
	.align		4
        /*0088*/ 	.byte	0x04, 0x1c
        /*008a*/ 	.short	(.L_213 - .L_212)


	//   ....[0]....
.L_212:
        /*008c*/ 	.word	0x000000c0


	//   ....[1]....
        /*0090*/ 	.word	0x00000550


	//----- nvinfo : EIATTR_CRS_STACK_SIZE
	.align		4
.L_213:
        /*0094*/ 	.byte	0x04, 0x1e
        /*0096*/ 	.short	(.L_215 - .L_214)
.L_214:
        /*0098*/ 	.word	0x00000000


	//----- nvinfo : EIATTR_CBANK_PARAM_SIZE
	.align		4
.L_215:
        /*009c*/ 	.byte	0x03, 0x19
        /*009e*/ 	.short	0x0030


	//----- nvinfo : EIATTR_PARAM_CBANK
	.align		4
        /*00a0*/ 	.byte	0x04, 0x0a
        /*00a2*/ 	.short	(.L_217 - .L_216)
	.align		4
.L_216:
        /*00a4*/ 	.word	index@(.nv.constant0._Z25compute_divergence_kernelPdS_S_iidd)
        /*00a8*/ 	.short	0x0380
        /*00aa*/ 	.short	0x0030


	//----- nvinfo : EIATTR_SW_WAR
	.align		4
.L_217:
        /*00ac*/ 	.byte	0x04, 0x36
        /*00ae*/ 	.short	(.L_219 - .L_218)
.L_218:
        /*00b0*/ 	.word	0x00000008
.L_219:


//--------------------- .nv.info._Z32apply_boundary_conditions_kernelPdS_iiiiiiiiii --------------------------
	.section	.nv.info._Z32apply_boundary_conditions_kernelPdS_iiiiiiiiii,"",@"SHT_CUDA_INFO"
	.sectionflags	@""
	.align	4


	//----- nvinfo : EIATTR_CUDA_API_VERSION
	.align		4
        /*0000*/ 	.byte	0x04, 0x37
        /*0002*/ 	.short	(.L_221 - .L_220)
.L_220:
        /*0004*/ 	.word	0x00000082


	//----- nvinfo : EIATTR_KPARAM_INFO
	.align		4
.L_221:
        /*0008*/ 	.byte	0x04, 0x17
        /*000a*/ 	.short	(.L_223 - .L_222)
.L_222:
        /*000c*/ 	.word	0x00000000
        /*0010*/ 	.short	0x000b
        /*0012*/ 	.short	0x0034
        /*0014*/ 	.byte	0x00, 0xf0, 0x11, 0x00


	//----- nvinfo : EIATTR_KPARAM_INFO
	.align		4
.L_223:
        /*0018*/ 	.byte	0x04, 0x17
        /*001a*/ 	.short	(.L_225 - .L_224)
.L_224:
        /*001c*/ 	.word	0x00000000
        /*0020*/ 	.short	0x000a
        /*0022*/ 	.short	0x0030
        /*0024*/ 	.byte	0x00, 0xf0, 0x11, 0x00


	//----- nvinfo : EIATTR_KPARAM_INFO
	.align		4
.L_225:
        /*0028*/ 	.byte	0x04, 0x17
        /*002a*/ 	.short	(.L_227 - .L_226)
.L_226:
        /*002c*/ 	.word	0x00000000
        /*0030*/ 	.short	0x0009
        /*0032*/ 	.short	0x002c
        /*0034*/ 	.byte	0x00, 0xf0, 0x11, 0x00


	//----- nvinfo : EIATTR_KPARAM_INFO
	.align		4
.L_227:
        /*0038*/ 	.byte	0x04, 0x17
        /*003a*/ 	.short	(.L_229 - .L_228)
.L_228:
        /*003c*/ 	.word	0x00000000
        /*0040*/ 	.short	0x0008
        /*0042*/ 	.short	0x0028
        /*0044*/ 	.byte	0x00, 0xf0, 0x11, 0x00


	//----- nvinfo : EIATTR_KPARAM_INFO
	.align		4
.L_229:
        /*0048*/ 	.byte	0x04, 0x17
        /*004a*/ 	.short	(.L_231 - .L_230)
.L_230:
        /*004c*/ 	.word	0x00000000
        /*0050*/ 	.short	0x0007
        /*0052*/ 	.short	0x0024
        /*0054*/ 	.byte	0x00, 0xf0, 0x11, 0x00


	//----- nvinfo : EIATTR_KPARAM_INFO
	.align		4
.L_231:
        /*0058*/ 	.byte	0x04, 0x17
        /*005a*/ 	.short	(.L_233 - .L_232)
.L_232:
        /*005c*/ 	.word	0x00000000
        /*0060*/ 	.short	0x0006
        /*0062*/ 	.short	0x0020
        /*0064*/ 	.byte	0x00, 0xf0, 0x11, 0x00


	//----- nvinfo : EIATTR_KPARAM_INFO
	.align		4
.L_233:
        /*0068*/ 	.byte	0x04, 0x17
        /*006a*/ 	.short	(.L_235 - .L_234)
.L_234:
        /*006c*/ 	.word	0x00000000
        /*0070*/ 	.short	0x0005
        /*0072*/ 	.short	0x001c
        /*0074*/ 	.byte	0x00, 0xf0, 0x11, 0x00


	//----- nvinfo : EIATTR_KPARAM_INFO
	.align		4
.L_235:
        /*0078*/ 	.byte	0x04, 0x17
        /*007a*/ 	.short	(.L_237 - .L_236)
.L_236:
        /*007c*/ 	.word	0x00000000
        /*0080*/ 	.short	0x0004
        /*0082*/ 	.short	0x0018
        /*0084*/ 	.byte	0x00, 0xf0, 0x11, 0x00


	//----- nvinfo : EIATTR_KPARAM_INFO
	.align		4
.L_237:
        /*0088*/ 	.byte	0x04, 0x17
        /*008a*/ 	.short	(.L_239 - .L_238)
.L_238:
        /*008c*/ 	.word	0x00000000
        /*0090*/ 	.short	0x0003
        /*0092*/ 	.short	0x0014
        /*0094*/ 	.byte	0x00, 0xf0, 0x11, 0x00


	//----- nvinfo : EIATTR_KPARAM_INFO
	.align		4
.L_239:
        /*0098*/ 	.byte	0x04, 0x17
        /*009a*/ 	.short	(.L_241 - .L_240)
.L_240:
        /*009c*/ 	.word	0x00000000
        /*00a0*/ 	.short	0x0002
        /*00a2*/ 	.short	0x0010
        /*00a4*/ 	.byte	0x00, 0xf0, 0x11, 0x00


	//----- nvinfo : EIATTR_KPARAM_INFO
	.align		4
.L_241:
        /*00a8*/ 	.byte	0x04, 0x17
        /*00aa*/ 	.short	(.L_243 - .L_242)
.L_242:
        /*00ac*/ 	.word	0x00000000
        /*00b0*/ 	.short	0x0001
        /*00b2*/ 	.short	0x0008
        /*00b4*/ 	.byte	0x00, 0xf5, 0x21, 0x00


	//----- nvinfo : EIATTR_KPARAM_INFO
	.align		4
.L_243:
        /*00b8*/ 	.byte	0x04, 0x17
        /*00ba*/ 	.short	(.L_245 - .L_244)
.L_244:
        /*00bc*/ 	.word	0x00000000
        /*00c0*/ 	.short	0x0000
        /*00c2*/ 	.short	0x0000
        /*00c4*/ 	.byte	0x00, 0xf5, 0x21, 0x00


	//----- nvinfo : EIATTR_SPARSE_MMA_MASK
	.align		4
.L_245:
        /*00c8*/ 	.byte	0x03, 0x50
        /*00ca*/ 	.short	0x0000


	//----- nvinfo : EIATTR_MAXREG_COUNT
	.align		4
        /*00cc*/ 	.byte	0x03, 0x1b
        /*00ce*/ 	.short	0x00ff


	//----- nvinfo : EIATTR_MERCURY_ISA_VERSION
	.align		4
        /*00d0*/ 	.byte	0x03, 0x5f
        /*00d2*/ 	.short	0x0101


	//----- nvinfo : EIATTR_VRC_CTA_INIT_COUNT
	.align		4
        /*00d4*/ 	.byte	0x02, 0x4a
	.zero		1
	.zero		1


	//----- nvinfo : EIATTR_EXIT_INSTR_OFFSETS
	.align		4
        /*00d8*/ 	.byte	0x04, 0x1c
        /*00da*/ 	.short	(.L_247 - .L_246)


	//   ....[0]....
.L_246:
        /*00dc*/ 	.word	0x00000730


	//   ....[1]....
        /*00e0*/ 	.word	0x000007c0


	//   ....[2]....
        /*00e4*/ 	.word	0x000007e0


	//----- nvinfo : EIATTR_CRS_STACK_SIZE
	.align		4
.L_247:
        /*00e8*/ 	.byte	0x04, 0x1e
        /*00ea*/ 	.short	(.L_249 - .L_248)
.L_248:
        /*00ec*/ 	.word	0x00000000


	//----- nvinfo : EIATTR_CBANK_PARAM_SIZE
	.align		4
.L_249:
        /*00f0*/ 	.byte	0x03, 0x19
        /*00f2*/ 	.short	0x0038


	//----- nvinfo : EIATTR_PARAM_CBANK
	.align		4
        /*00f4*/ 	.byte	0x04, 0x0a
        /*00f6*/ 	.short	(.L_251 - .L_250)
	.align		4
.L_250:
        /*00f8*/ 	.word	index@(.nv.constant0._Z32apply_boundary_conditions_kernelPdS_iiiiiiiiii)
        /*00fc*/ 	.short	0x0380
        /*00fe*/ 	.short	0x0038


	//----- nvinfo : EIATTR_SW_WAR
	.align		4
.L_251:
        /*0100*/ 	.byte	0x04, 0x36
        /*0102*/ 	.short	(.L_253 - .L_252)
.L_252:
        /*0104*/ 	.word	0x00000008
.L_253:


//--------------------- .nv.callgraph             --------------------------
	.section	.nv.callgraph,"",@"SHT_CUDA_CALLGRAPH"
	.align	4
	.sectionentsize	8
	.align		4
        /*0000*/ 	.word	0x00000000
	.align		4
        /*0004*/ 	.word	0xffffffff
	.align		4
        /*0008*/ 	.word	0x00000000
	.align		4
        /*000c*/ 	.word	0xfffffffe
	.align		4
        /*0010*/ 	.word	0x00000000
	.align		4
        /*0014*/ 	.word	0xfffffffd
	.align		4
        /*0018*/ 	.word	0x00000000
	.align		4
        /*001c*/ 	.word	0xfffffffc


//--------------------- .text._Z48calculate_center_velocities_and_magnitude_kernelPdS_S_S_S_ii --------------------------
	.section	.text._Z48calculate_center_velocities_and_magnitude_kernelPdS_S_S_S_ii,"ax",@progbits
	.align	128
        .global         _Z48calculate_center_velocities_and_magnitude_kernelPdS_S_S_S_ii
        .type           _Z48calculate_center_velocities_and_magnitude_kernelPdS_S_S_S_ii,@function
        .size           _Z48calculate_center_velocities_and_magnitude_kernelPdS_S_S_S_ii,(.L_x_75 - _Z48calculate_center_velocities_and_magnitude_kernelPdS_S_S_S_ii)
        .other          _Z48calculate_center_velocities_and_magnitude_kernelPdS_S_S_S_ii,@"STO_CUDA_ENTRY STV_DEFAULT"
_Z48calculate_center_velocities_and_magnitude_kernelPdS_S_S_S_ii:
.text._Z48calculate_center_velocities_and_magnitude_kernelPdS_S_S_S_ii:
[----:B------:R-:W-:Y:S01]  /*0000*/  LDC R1, c[0x0][0x37c] ;  /* 0x0000df00ff017b82 */ /* 0x000fe20000000800 */
[----:B------:R-:W0:Y:S07]  /*0010*/  S2R R5, SR_TID.Y ;  /* 0x0000000000057919 */ /* 0x000e2e0000002200 */
[----:B------:R-:W1:Y:S01]  /*0020*/  LDC R7, c[0x0][0x360] ;  /* 0x0000d800ff077b82 */ /* 0x000e620000000800 */
[----:B------:R-:W1:Y:S07]  /*0030*/  S2R R0, SR_TID.X ;  /* 0x0000000000007919 */ /* 0x000e6e0000002100 */
[----:B------:R-:W0:Y:S08]  /*0040*/  S2UR UR5, SR_CTAID.Y ;  /* 0x00000000000579c3 */ /* 0x000e300000002600 */
[----:B------:R-:W0:Y:S08]  /*0050*/  LDC R6, c[0x0][0x364] ;  /* 0x0000d900ff067b82 */ /* 0x000e300000000800 */
[----:B------:R-:W1:Y:S08]  /*0060*/  S2UR UR4, SR_CTAID.X ;  /* 0x00000000000479c3 */ /* 0x000e700000002500 */
[----:B------:R-:W2:Y:S01]  /*0070*/  LDC.64 R2, c[0x0][0x3a8] ;  /* 0x0000ea00ff027b82 */ /* 0x000ea20000000a00 */
[----:B0-----:R-:W-:-:S02]  /*0080*/  IMAD R6, R6, UR5, R5 ;  /* 0x0000000506067c24 */ /* 0x001fc4000f8e0205 */
[----:B-1----:R-:W-:-:S03]  /*0090*/  IMAD R7, R7, UR4, R0 ;  /* 0x0000000407077c24 */ /* 0x002fc6000f8e0200 */
[----:B--2---:R-:W-:-:S04]  /*00a0*/  ISETP.GE.AND P0, PT, R6, R3, PT ;  /* 0x000000030600720c */ /* 0x004fc80003f06270 */
[----:B------:R-:W-:-:S13]  /*00b0*/  ISETP.GE.OR P0, PT, R7, R2, P0 ;  /* 0x000000020700720c */ /* 0x000fda0000706670 */
[----:B------:R-:W-:Y:S05]  /*00c0*/  @P0 EXIT ;  /* 0x000000000000094d */ /* 0x000fea0003800000 */
[----:B------:R-:W0:Y:S01]  /*00d0*/  LDC.64 R4, c[0x0][0x380] ;  /* 0x0000e000ff047b82 */ /* 0x000e220000000a00 */
[----:B------:R-:W1:Y:S01]  /*00e0*/  LDCU.64 UR4, c[0x0][0x358] ;  /* 0x00006b00ff0477ac */ /* 0x000e620008000a00 */
[----:B------:R-:W-:-:S04]  /*00f0*/  IMAD R0, R6, R2, R7 ;  /* 0x0000000206007224 */ /* 0x000fc800078e0207 */
[----:B------:R-:W-:Y:S02]  /*0100*/  IMAD.IADD R3, R6, 0x1, R0 ;  /* 0x0000000106037824 */ /* 0x000fe400078e0200 */
[----:B------:R-:W2:Y:S08]  /*0110*/  LDC.64 R10, c[0x0][0x388] ;  /* 0x0000e200ff0a7b82 */ /* 0x000eb00000000a00 */
[----:B------:R-:W3:Y:S01]  /*0120*/  LDC.64 R12, c[0x0][0x390] ;  /* 0x0000e400ff0c7b82 */ /* 0x000ee20000000a00 */
[----:B0-----:R-:W-:-:S07]  /*0130*/  IMAD.WIDE R4, R3, 0x8, R4 ;  /* 0x0000000803047825 */ /* 0x001fce00078e0204 */
[----:B------:R-:W0:Y:S01]  /*0140*/  LDC.64 R14, c[0x0][0x398] ;  /* 0x0000e600ff0e7b82 */ /* 0x000e220000000a00 */
[----:B-1----:R-:W4:Y:S04]  /*0150*/  LDG.E.64 R6, desc[UR4][R4.64] ;  /* 0x0000000404067981 */ /* 0x002f28000c1e1b00 */
[----:B------:R-:W4:Y:S01]  /*0160*/  LDG.E.64 R8, desc[UR4][R4.64+0x8] ;  /* 0x0000080404087981 */ /* 0x000f22000c1e1b00 */
[----:B--2---:R-:W-:-:S04]  /*0170*/  IMAD.WIDE R10, R0, 0x8, R10 ;  /* 0x00000008000a7825 */ /* 0x004fc800078e020a */
[----:B------:R-:W-:Y:S01]  /*0180*/  IMAD.WIDE R2, R2, 0x8, R10 ;  /* 0x0000000802027825 */ /* 0x000fe200078e020a */
[----:B----4-:R-:W-:-:S03]  /*0190*/  DADD R6, R6, R8 ;  /* 0x0000000006067229 */ /* 0x010fc60000000008 */
[----:B---3--:R-:W-:-:S05]  /*01a0*/  IMAD.WIDE R8, R0, 0x8, R12 ;  /* 0x0000000800087825 */ /* 0x008fca00078e020c */
[----:B------:R-:W-:-:S07]  /*01b0*/  DMUL R6, R6, 0.5 ;  /* 0x3fe0000006067828 */ /* 0x000fce0000000000 */
[----:B------:R1:W-:Y:S04]  /*01c0*/  STG.E.64 desc[UR4][R8.64], R6 ;  /* 0x0000000608007986 */ /* 0x0003e8000c101b04 */
[----:B------:R-:W2:Y:S04]  /*01d0*/  LDG.E.64 R10, desc[UR4][R10.64] ;  /* 0x000000040a0a7981 */ /* 0x000ea8000c1e1b00 */
[----:B------:R-:W2:Y:S01]  /*01e0*/  LDG.E.64 R2, desc[UR4][R2.64] ;  /* 0x0000000402027981 */ /* 0x000ea2000c1e1b00 */
[----:B0-----:R-:W-:Y:S01]  /*01f0*/  IMAD.WIDE R14, R0, 0x8, R14 ;  /* 0x00000008000e7825 */ /* 0x001fe200078e020e */
[----:B--2---:R-:W-:-:S08]  /*0200*/  DADD R4, R10, R2 ;  /* 0x000000000a047229 */ /* 0x004fd00000000002 */
[----:B------:R-:W-:-:S07]  /*0210*/  DMUL R12, R4, 0.5 ;  /* 0x3fe00000040c7828 */ /* 0x000fce0000000000 */
[----:B------:R0:W-:Y:S04]  /*0220*/  STG.E.64 desc[UR4][R14.64], R12 ;  /* 0x0000000c0e007986 */ /* 0x0001e8000c101b04 */
[----:B------:R-:W2:Y:S01]  /*0230*/  LDG.E.64 R4, desc[UR4][R8.64] ;  /* 0x0000000408047981 */ /* 0x000ea2000c1e1b00 */
[----:B------:R-:W-:Y:S01]  /*0240*/  DMUL R16, R12, R12 ;  /* 0x0000000c0c107228 */ /* 0x000fe20000000000 */
[----:B------:R-:W-:Y:S01]  /*0250*/  MOV R10, 0x0 ;  /* 0x00000000000a7802 */ /* 0x000fe20000000f00 */
[----:B------:R-:W-:Y:S01]  /*0260*/  IMAD.MOV.U32 R11, RZ, RZ, 0x3fd80000 ;  /* 0x3fd80000ff0b7424 */ /* 0x000fe200078e00ff */
[----:B------:R-:W-:Y:S05]  /*0270*/  BSSY.RECONVERGENT B0, `(.L_x_0) ;  /* 0x0000014000007945 */ /* 0x000fea0003800200 */
[----:B--2---:R-:W-:-:S06]  /*0280*/  DFMA R4, R4, R4, R16 ;  /* 0x000000040404722b */ /* 0x004fcc0000000010 */
[----:B-1----:R-:W1:Y:S04]  /*0290*/  MUFU.RSQ64H R7, R5 ;  /* 0x0000000500077308 */ /* 0x002e680000001c00 */
[----:B------:R-:W-:-:S05]  /*02a0*/  VIADD R6, R5, 0xfcb00000 ;  /* 0xfcb0000005067836 */ /* 0x000fca0000000000 */
[----:B------:R-:W-:Y:S01]  /*02b0*/  ISETP.GE.U32.AND P0, PT, R6, 0x7ca00000, PT ;  /* 0x7ca000000600780c */ /* 0x000fe20003f06070 */
[----:B-1----:R-:W-:-:S08]  /*02c0*/  DMUL R2, R6, R6 ;  /* 0x0000000606027228 */ /* 0x002fd00000000000 */
[----:B------:R-:W-:-:S08]  /*02d0*/  DFMA R2, R4, -R2, 1 ;  /* 0x3ff000000402742b */ /* 0x000fd00000000802 */
[----:B------:R-:W-:Y:S02]  /*02e0*/  DFMA R10, R2, R10, 0.5 ;  /* 0x3fe00000020a742b */ /* 0x000fe4000000000a */
[----:B------:R-:W-:-:S08]  /*02f0*/  DMUL R2, R6, R2 ;  /* 0x0000000206027228 */ /* 0x000fd00000000000 */
[----:B------:R-:W-:-:S08]  /*0300*/  DFMA R10, R10, R2, R6 ;  /* 0x000000020a0a722b */ /* 0x000fd00000000006 */
[----:B------:R-:W-:Y:S02]  /*0310*/  DMUL R8, R4, R10 ;  /* 0x0000000a04087228 */ /* 0x000fe40000000000 */
[----:B0-----:R-:W-:Y:S01]  /*0320*/  IADD3 R15, PT, PT, R11, -0x100000, RZ ;  /* 0xfff000000b0f7810 */ /* 0x001fe20007ffe0ff */
[----:B------:R-:W-:-:S05]  /*0330*/  IMAD.MOV.U32 R14, RZ, RZ, R10 ;  /* 0x000000ffff0e7224 */ /* 0x000fca00078e000a */
[----:B------:R-:W-:-:S08]  /*0340*/  DFMA R12, R8, -R8, R4 ;  /* 0x80000008080c722b */ /* 0x000fd00000000004 */
[----:B------:R-:W-:Y:S01]  /*0350*/  DFMA R2, R12, R14, R8 ;  /* 0x0000000e0c02722b */ /* 0x000fe20000000008 */
[----:B------:R-:W-:Y:S10]  /*0360*/  @!P0 BRA `(.L_x_1) ;  /* 0x0000000000108947 */ /* 0x000ff40003800000 */
[----:B------:R-:W-:-:S07]  /*0370*/  MOV R2, 0x390 ;  /* 0x0000039000027802 */ /* 0x000fce0000000f00 */
[----:B------:R-:W-:Y:S05]  /*0380*/  CALL.REL.NOINC `($__internal_0_$__cuda_sm20_dsqrt_rn_f64_mediumpath_v1) ;  /* 0x00000000001c7944 */ /* 0x000fea0003c00000 */
[----:B------:R-:W-:Y:S01]  /*0390*/  MOV R2, R6 ;  /* 0x0000000600027202 */ /* 0x000fe20000000f00 */
[----:B------:R-:W-:-:S07]  /*03a0*/  IMAD.MOV.U32 R3, RZ, RZ, R7 ;  /* 0x000000ffff037224 */ /* 0x000fce00078e0007 */
.L_x_1:
[----:B------:R-:W-:Y:S05]  /*03b0*/  BSYNC.RECONVERGENT B0 ;  /* 0x0000000000007941 */ /* 0x000fea0003800200 */
.L_x_0:
[----:B------:R-:W0:Y:S02]  /*03c0*/  LDC.64 R4, c[0x0][0x3a0] ;  /* 0x0000e800ff047b82 */ /* 0x000e240000000a00 */
[----:B0-----:R-:W-:-:S05]  /*03d0*/  IMAD.WIDE R4, R0, 0x8, R4 ;  /* 0x0000000800047825 */ /* 0x001fca00078e0204 */
[----:B------:R-:W-:Y:S01]  /*03e0*/  STG.E.64 desc[UR4][R4.64], R2 ;  /* 0x0000000204007986 */ /* 0x000fe2000c101b04 */
[----:B------:R-:W-:Y:S05]  /*03f0*/  EXIT ;  /* 0x000000000000794d */ /* 0x000fea0003800000 */
        .weak           $__internal_0_$__cuda_sm20_dsqrt_rn_f64_mediumpath_v1
        .type           $__internal_0_$__cuda_sm20_dsqrt_rn_f64_mediumpath_v1,@function
        .size           $__internal_0_$__cuda_sm20_dsqrt_rn_f64_mediumpath_v1,(.L_x_75 - $__internal_0_$__cuda_sm20_dsqrt_rn_f64_mediumpath_v1)
$__internal_0_$__cuda_sm20_dsqrt_rn_f64_mediumpath_v1:
[----:B------:R-:W-:Y:S01]  /*0400*/  ISETP.GE.U32.AND P0, PT, R6, -0x3400000, PT ;  /* 0xfcc000000600780c */ /* 0x000fe20003f06070 */
[----:B------:R-:W-:Y:S01]  /*0410*/  BSSY.RECONVERGENT B1, `(.L_x_2) ;  /* 0x0000024000017945 */ /* 0x000fe20003800200 */
[----:B------:R-:W-:-:S11]  /*0420*/  MOV R11, R15 ;  /* 0x0000000f000b7202 */ /* 0x000fd60000000f00 */
[----:B------:R-:W-:Y:S05]  /*0430*/  @!P0 BRA `(.L_x_3) ;  /* 0x0000000000208947 */ /* 0x000fea0003800000 */
[----:B------:R-:W-:-:S10]  /*0440*/  DFMA.RM R8, R12, R10, R8 ;  /* 0x0000000a0c08722b */ /* 0x000fd40000004008 */
[----:B------:R-:W-:-:S05]  /*0450*/  IADD3 R6, P0, PT, R8, 0x1, RZ ;  /* 0x0000000108067810 */ /* 0x000fca0007f1e0ff */
[----:B------:R-:W-:-:S06]  /*0460*/  IMAD.X R7, RZ, RZ, R9, P0 ;  /* 0x000000ffff077224 */ /* 0x000fcc00000e0609 */
[----:B------:R-:W-:-:S08]  /*0470*/  DFMA.RP R4, -R8, R6, R4 ;  /* 0x000000060804722b */ /* 0x000fd00000008104 */
[----:B------:R-:W-:-:S06]  /*0480*/  DSETP.GT.AND P0, PT, R4, RZ, PT ;  /* 0x000000ff0400722a */ /* 0x000fcc0003f04000 */
[----:B------:R-:W-:Y:S02]  /*0490*/  FSEL R6, R6, R8, P0 ;  /* 0x0000000806067208 */ /* 0x000fe40000000000 */
[----:B------:R-:W-:Y:S01]  /*04a0*/  FSEL R7, R7, R9, P0 ;  /* 0x0000000907077208 */ /* 0x000fe20000000000 */
[----:B------:R-:W-:Y:S06]  /*04b0*/  BRA `(.L_x_4) ;  /* 0x0000000000647947 */ /* 0x000fec0003800000 */
.L_x_3:
[----:B------:R-:W-:-:S14]  /*04c0*/  DSETP.NE.AND P0, PT, R4, RZ, PT ;  /* 0x000000ff0400722a */ /* 0x000fdc0003f05000 */
[----:B------:R-:W-:Y:S05]  /*04d0*/  @!P0 BRA `(.L_x_5) ;  /* 0x0000000000588947 */ /* 0x000fea0003800000 */
[----:B------:R-:W-:-:S13]  /*04e0*/  ISETP.GE.AND P0, PT, R5, RZ, PT ;  /* 0x000000ff0500720c */ /* 0x000fda0003f06270 */
[----:B------:R-:W-:Y:S01]  /*04f0*/  @!P0 MOV R6, 0x0 ;  /* 0x0000000000068802 */ /* 0x000fe20000000f00 */
[----:B------:R-:W-:Y:S01]  /*0500*/  @!P0 IMAD.MOV.U32 R7, RZ, RZ, -0x80000 ;  /* 0xfff80000ff078424 */ /* 0x000fe200078e00ff */
[----:B------:R-:W-:Y:S06]  /*0510*/  @!P0 BRA `(.L_x_4) ;  /* 0x00000000004c8947 */ /* 0x000fec0003800000 */
[----:B------:R-:W-:-:S13]  /*0520*/  ISETP.GT.AND P0, PT, R5, 0x7fefffff, PT ;  /* 0x7fefffff0500780c */ /* 0x000fda0003f04270 */
[----:B------:R-:W-:Y:S05]  /*0530*/  @P0 BRA `(.L_x_5) ;  /* 0x0000000000400947 */ /* 0x000fea0003800000 */
[----:B------:R-:W-:Y:S01]  /*0540*/  DMUL R4, R4, 8.11296384146066816958e+31 ;  /* 0x4690000004047828 */ /* 0x000fe20000000000 */
[----:B------:R-:W-:Y:S01]  /*0550*/  MOV R6, RZ ;  /* 0x000000ff00067202 */ /* 0x000fe20000000f00 */
[----:B------:R-:W-:Y:S01]  /*0560*/  IMAD.MOV.U32 R10, RZ, RZ, 0x0 ;  /* 0x00000000ff0a7424 */ /* 0x000fe200078e00ff */
[----:B------:R-:W-:-:S03]  /*0570*/  MOV R11, 0x3fd80000 ;  /* 0x3fd80000000b7802 */ /* 0x000fc60000000f00 */
[----:B------:R-:W0:Y:S02]  /*0580*/  MUFU.RSQ64H R7, R5 ;  /* 0x0000000500077308 */ /* 0x000e240000001c00 */
[----:B0-----:R-:W-:-:S08]  /*0590*/  DMUL R8, R6, R6 ;  /* 0x0000000606087228 */ /* 0x001fd00000000000 */
[----:B------:R-:W-:-:S08]  /*05a0*/  DFMA R8, R4, -R8, 1 ;  /* 0x3ff000000408742b */ /* 0x000fd00000000808 */
[----:B------:R-:W-:Y:S02]  /*05b0*/  DFMA R10, R8, R10, 0.5 ;  /* 0x3fe00000080a742b */ /* 0x000fe4000000000a */
[----:B------:R-:W-:-:S08]  /*05c0*/  DMUL R8, R6, R8 ;  /* 0x0000000806087228 */ /* 0x000fd00000000000 */
[----:B------:R-:W-:-:S08]  /*05d0*/  DFMA R8, R10, R8, R6 ;  /* 0x000000080a08722b */ /* 0x000fd00000000006 */
[----:B------:R-:W-:Y:S02]  /*05e0*/  DMUL R6, R4, R8 ;  /* 0x0000000804067228 */ /* 0x000fe40000000000 */
[----:B------:R-:W-:-:S06]  /*05f0*/  VIADD R9, R9, 0xfff00000 ;  /* 0xfff0000009097836 */ /* 0x000fcc0000000000 */
[----:B------:R-:W-:-:S08]  /*0600*/  DFMA R10, R6, -R6, R4 ;  /* 0x80000006060a722b */ /* 0x000fd00000000004 */
[----:B------:R-:W-:-:S10]  /*0610*/  DFMA R6, R8, R10, R6 ;  /* 0x0000000a0806722b */ /* 0x000fd40000000006 */
[----:B------:R-:W-:Y:S01]  /*0620*/  IADD3 R7, PT, PT, R7, -0x3500000, RZ ;  /* 0xfcb0000007077810 */ /* 0x000fe20007ffe0ff */
[----:B------:R-:W-:Y:S06]  /*0630*/  BRA `(.L_x_4) ;  /* 0x0000000000047947 */ /* 0x000fec0003800000 */
.L_x_5:
[----:B------:R-:W-:-:S11]  /*0640*/  DADD R6, R4, R4 ;  /* 0x0000000004067229 */ /* 0x000fd60000000004 */
.L_x_4:
[----:B------:R-:W-:Y:S05]  /*0650*/  BSYNC.RECONVERGENT B1 ;  /* 0x0000000000017941 */ /* 0x000fea0003800200 */
.L_x_2:
[----:B------:R-:W-:-:S04]  /*0660*/  MOV R3, 0x0 ;  /* 0x0000000000037802 */ /* 0x000fc80000000f00 */
[----:B------:R-:W-:Y:S05]  /*0670*/  RET.REL.NODEC R2 `(_Z48calculate_center_velocities_and_magnitude_kernelPdS_S_S_S_ii) ;  /* 0xfffffff802607950 */ /* 0x000fea0003c3ffff */
.L_x_6:
[----:B------:R-:W-:-:S00]  /*0680*/  BRA `(.L_x_6) ;  /* 0xfffffffc00fc7947 */ /* 0x000fc0000383ffff */
[----:B------:R-:W-:-:S00]  /*0690*/  NOP ;  /* 0x0000000000007918 */ /* 0x000fc00000000000 */
        /* <DEDUP_REMOVED lines=14> */
.L_x_75:


//--------------------- .text._Z32pressure_correction_kernel_blackPdS_S_S_iidddddPi --------------------------
	.section	.text._Z32pressure_correction_kernel_blackPdS_S_S_iidddddPi,"ax",@progbits
	.align	128
        .global         _Z32pressure_correction_kernel_blackPdS_S_S_iidddddPi
        .type           _Z32pressure_correction_kernel_blackPdS_S_S_iidddddPi,@function
        .size           _Z32pressure_correction_kernel_blackPdS_S_S_iidddddPi,(.L_x_76 - _Z32pressure_correction_kernel_blackPdS_S_S_iidddddPi)
        .other          _Z32pressure_correction_kernel_blackPdS_S_S_iidddddPi,@"STO_CUDA_ENTRY STV_DEFAULT"
_Z32pressure_correction_kernel_blackPdS_S_S_iidddddPi:
.text._Z32pressure_correction_kernel_blackPdS_S_S_iidddddPi:
[----:B------:R-:W-:Y:S01]  /*0000*/  LDC R1, c[0x0][0x37c] ;  /* 0x0000df00ff017b82 */ /* 0x000fe20000000800 */
[----:B------:R-:W0:Y:S07]  /*0010*/  S2R R3, SR_TID.Y ;  /* 0x0000000000037919 */ /* 0x000e2e0000002200 */
[----:B------:R-:W1:Y:S01]  /*0020*/  LDC R21, c[0x0][0x360] ;  /* 0x0000d800ff157b82 */ /* 0x000e620000000800 */
[----:B------:R-:W2:Y:S01]  /*0030*/  LDCU.64 UR6, c[0x0][0x3a0] ;  /* 0x00007400ff0677ac */ /* 0x000ea20008000a00 */
[----:B------:R-:W1:Y:S06]  /*0040*/  S2R R0, SR_TID.X ;  /* 0x0000000000007919 */ /* 0x000e6c0000002100 */
[----:B------:R-:W0:Y:S08]  /*0050*/  S2UR UR5, SR_CTAID.Y ;  /* 0x00000000000579c3 */ /* 0x000e300000002600 */
[----:B------:R-:W0:Y:S08]  /*0060*/  LDC R20, c[0x0][0x364] ;  /* 0x0000d900ff147b82 */ /* 0x000e300000000800 */
[----:B------:R-:W1:Y:S01]  /*0070*/  S2UR UR4, SR_CTAID.X ;  /* 0x00000000000479c3 */ /* 0x000e620000002500 */
[----:B0-----:R-:W-:-:S05]  /*0080*/  IMAD R20, R20, UR5, R3 ;  /* 0x0000000514147c24 */ /* 0x001fca000f8e0203 */
[----:B--2---:R-:W-:Y:S01]  /*0090*/  ISETP.GE.AND P0, PT, R20, UR7, PT ;  /* 0x0000000714007c0c */ /* 0x004fe2000bf06270 */
[----:B-1----:R-:W-:-:S05]  /*00a0*/  IMAD R21, R21, UR4, R0 ;  /* 0x0000000415157c24 */ /* 0x002fca000f8e0200 */
[----:B------:R-:W-:-:S13]  /*00b0*/  ISETP.GE.OR P0, PT, R21, UR6, P0 ;  /* 0x0000000615007c0c */ /* 0x000fda0008706670 */
[----:B------:R-:W-:Y:S05]  /*00c0*/  @P0 EXIT ;  /* 0x000000000000094d */ /* 0x000fea0003800000 */
[----:B------:R-:W-:-:S05]  /*00d0*/  IMAD.IADD R0, R21, 0x1, R20 ;  /* 0x0000000115007824 */ /* 0x000fca00078e0214 */
[----:B------:R-:W-:-:S04]  /*00e0*/  LOP3.LUT R0, R0, 0x1, RZ, 0xc0, !PT ;  /* 0x0000000100007812 */ /* 0x000fc800078ec0ff */
[----:B------:R-:W-:-:S13]  /*00f0*/  ISETP.NE.U32.AND P0, PT, R0, 0x1, PT ;  /* 0x000000010000780c */ /* 0x000fda0003f05070 */
[----:B------:R-:W-:Y:S05]  /*0100*/  @P0 EXIT ;  /* 0x000000000000094d */ /* 0x000fea0003800000 */
[----:B------:R-:W0:Y:S01]  /*0110*/  LDC.64 R6, c[0x0][0x398] ;  /* 0x0000e600ff067b82 */ /* 0x000e220000000a00 */
[----:B------:R-:W1:Y:S01]  /*0120*/  LDCU.64 UR4, c[0x0][0x358] ;  /* 0x00006b00ff0477ac */ /* 0x000e620008000a00 */
[----:B------:R-:W-:Y:S01]  /*0130*/  IMAD R0, R20, UR6, R21 ;  /* 0x0000000614007c24 */ /* 0x000fe2000f8e0215 */
[----:B------:R-:W2:Y:S03]  /*0140*/  LDCU.64 UR8, c[0x0][0x3c8] ;  /* 0x00007900ff0877ac */ /* 0x000ea60008000a00 */
[----:B0-----:R-:W-:-:S05]  /*0150*/  IMAD.WIDE R6, R0, 0x8, R6 ;  /* 0x0000000800067825 */ /* 0x001fca00078e0206 */
[----:B-1----:R-:W2:Y:S02]  /*0160*/  LDG.E.64 R2, desc[UR4][R6.64] ;  /* 0x0000000406027981 */ /* 0x002ea4000c1e1b00 */
[----:B--2---:R-:W-:-:S14]  /*0170*/  DSETP.GT.AND P0, PT, |R2|, UR8, PT ;  /* 0x0000000802007e2a */ /* 0x004fdc000bf04200 */
[----:B------:R-:W-:Y:S05]  /*0180*/  @!P0 EXIT ;  /* 0x000000000000894d */ /* 0x000fea0003800000 */
[----:B------:R-:W0:Y:S01]  /*0190*/  LDC.64 R4, c[0x0][0x3d0] ;  /* 0x0000f400ff047b82 */ /* 0x000e220000000a00 */
[----:B------:R-:W1:Y:S07]  /*01a0*/  LDCU UR8, c[0x0][0x3ac] ;  /* 0x00007580ff0877ac */ /* 0x000e6e0008000800 */
[----:B------:R-:W2:Y:S08]  /*01b0*/  LDC.64 R8, c[0x0][0x390] ;  /* 0x0000e400ff087b82 */ /* 0x000eb00000000a00 */
[----:B------:R-:W3:Y:S01]  /*01c0*/  LDC.64 R10, c[0x0][0x3a8] ;  /* 0x0000ea00ff0a7b82 */ /* 0x000ee20000000a00 */
[----:B------:R-:W-:Y:S01]  /*01d0*/  IMAD.MOV.U32 R12, RZ, RZ, 0x1 ;  /* 0x00000001ff0c7424 */ /* 0x000fe200078e00ff */
[----:B------:R-:W4:Y:S01]  /*01e0*/  LDCU.64 UR6, c[0x0][0x3c0] ;  /* 0x00007800ff0677ac */ /* 0x000f220008000a00 */
[----:B0-----:R0:W5:Y:S05]  /*01f0*/  ATOMG.E.EXCH.STRONG.GPU PT, RZ, desc[UR4][R4.64], RZ ;  /* 0x800000ff04ff79a8 */ /* 0x00116a000c1ef104 */
[----:B------:R-:W4:Y:S01]  /*0200*/  LDC.64 R16, c[0x0][0x3b8] ;  /* 0x0000ee00ff107b82 */ /* 0x000f220000000a00 */
[----:B------:R-:W4:Y:S01]  /*0210*/  LDG.E.64 R6, desc[UR4][R6.64] ;  /* 0x0000000406067981 */ /* 0x000f22000c1e1b00 */
[----:B--2---:R-:W-:-:S05]  /*0220*/  IMAD.WIDE R8, R0, 0x8, R8 ;  /* 0x0000000800087825 */ /* 0x004fca00078e0208 */
[----:B------:R-:W2:Y:S01]  /*0230*/  LDG.E.64 R2, desc[UR4][R8.64] ;  /* 0x0000000408027981 */ /* 0x000ea2000c1e1b00 */
[----:B-1----:R-:W3:Y:S02]  /*0240*/  MUFU.RCP64H R13, UR8 ;  /* 0x00000008000d7d08 */ /* 0x002ee40008001800 */
[----:B---3--:R-:W-:-:S08]  /*0250*/  DFMA R14, R12, -R10, 1 ;  /* 0x3ff000000c0e742b */ /* 0x008fd0000000080a */
[----:B------:R-:W-:-:S08]  /*0260*/  DFMA R14, R14, R14, R14 ;  /* 0x0000000e0e0e722b */ /* 0x000fd0000000000e */
[----:B------:R-:W-:-:S08]  /*0270*/  DFMA R14, R12, R14, R12 ;  /* 0x0000000e0c0e722b */ /* 0x000fd0000000000c */
[----:B0-----:R-:W-:-:S08]  /*0280*/  DFMA R4, R14, -R10, 1 ;  /* 0x3ff000000e04742b */ /* 0x001fd0000000080a */
[----:B------:R-:W-:Y:S02]  /*0290*/  DFMA R14, R14, R4, R14 ;  /* 0x000000040e0e722b */ /* 0x000fe4000000000e */
[----:B----4-:R-:W-:-:S08]  /*02a0*/  DMUL R4, R16, 0.5 ;  /* 0x3fe0000010047828 */ /* 0x010fd00000000000 */
[----:B------:R-:W-:Y:S02]  /*02b0*/  DMUL R12, R4, R14 ;  /* 0x0000000e040c7228 */ /* 0x000fe40000000000 */
[----:B------:R-:W-:-:S06]  /*02c0*/  FSETP.GEU.AND P1, PT, |R5|, 6.5827683646048100446e-37, PT ;  /* 0x036000000500780b */ /* 0x000fcc0003f2e200 */
[----:B------:R-:W-:Y:S02]  /*02d0*/  DFMA R16, R12, -R10, R4 ;  /* 0x8000000a0c10722b */ /* 0x000fe40000000004 */
[----:B------:R-:W-:Y:S01]  /*02e0*/  DMUL R6, R6, -UR6 ;  /* 0x8000000606067c28 */ /* 0x000fe20008000000 */
[----:B------:R-:W-:Y:S01]  /*02f0*/  UMOV UR6, 0x66666666 ;  /* 0x6666666600067882 */ /* 0x000fe20000000000 */
[----:B------:R-:W-:-:S06]  /*0300*/  UMOV UR7, 0x3fe66666 ;  /* 0x3fe6666600077882 */ /* 0x000fcc0000000000 */
[----:B--2---:R-:W-:Y:S02]  /*0310*/  DFMA R10, R6, UR6, R2 ;  /* 0x00000006060a7c2b */ /* 0x004fe40008000002 */
[----:B------:R-:W-:-:S05]  /*0320*/  DFMA R2, R14, R16, R12 ;  /* 0x000000100e02722b */ /* 0x000fca000000000c */
[----:B------:R0:W-:Y:S05]  /*0330*/  STG.E.64 desc[UR4][R8.64], R10 ;  /* 0x0000000a08007986 */ /* 0x0001ea000c101b04 */
[----:B------:R-:W-:-:S05]  /*0340*/  FFMA R12, RZ, UR8, R3 ;  /* 0x00000008ff0c7c23 */ /* 0x000fca0008000003 */
[----:B------:R-:W-:-:S13]  /*0350*/  FSETP.GT.AND P0, PT, |R12|, 1.469367938527859385e-39, PT ;  /* 0x001000000c00780b */ /* 0x000fda0003f04200 */
[----:B0-----:R-:W-:Y:S05]  /*0360*/  @P0 BRA P1, `(.L_x_7) ;  /* 0x0000000000180947 */ /* 0x001fea0000800000 */
[----:B------:R-:W0:Y:S01]  /*0370*/  LDC R8, c[0x0][0x3a8] ;  /* 0x0000ea00ff087b82 */ /* 0x000e220000000800 */
[----:B------:R-:W-:Y:S01]  /*0380*/  IMAD.MOV.U32 R12, RZ, RZ, R4 ;  /* 0x000000ffff0c7224 */ /* 0x000fe200078e0004 */
[----:B------:R-:W-:Y:S01]  /*0390*/  MOV R22, 0x3d0 ;  /* 0x000003d000167802 */ /* 0x000fe20000000f00 */
[----:B------:R-:W-:-:S05]  /*03a0*/  IMAD.MOV.U32 R13, RZ, RZ, R5 ;  /* 0x000000ffff0d7224 */ /* 0x000fca00078e0005 */
[----:B------:R-:W1:Y:S02]  /*03b0*/  LDC R9, c[0x0][0x3ac] ;  /* 0x0000eb00ff097b82 */ /* 0x000e640000000800 */
[----:B01---5:R-:W-:Y:S05]  /*03c0*/  CALL.REL.NOINC `($__internal_1_$__cuda_sm20_div_rn_f64_full) ;  /* 0x0000000000bc7944 */ /* 0x023fea0003c00000 */
.L_x_7:
[----:B------:R-:W0:Y:S01]  /*03d0*/  LDCU UR6, c[0x0][0x3a0] ;  /* 0x00007400ff0677ac */ /* 0x000e220008000800 */
[----:B------:R-:W1:Y:S01]  /*03e0*/  LDC.64 R8, c[0x0][0x380] ;  /* 0x0000e000ff087b82 */ /* 0x000e620000000a00 */
[----:B------:R-:W-:-:S07]  /*03f0*/  ISETP.GE.AND P0, PT, R21, RZ, PT ;  /* 0x000000ff1500720c */ /* 0x000fce0003f06270 */
[----:B------:R-:W2:Y:S01]  /*0400*/  LDC.64 R14, c[0x0][0x3b0] ;  /* 0x0000ec00ff0e7b82 */ /* 0x000ea20000000a00 */
[----:B0-----:R-:W-:Y:S01]  /*0410*/  IMAD R20, R20, UR6, R20 ;  /* 0x0000000614147c24 */ /* 0x001fe2000f8e0214 */
[----:B------:R-:W0:Y:S04]  /*0420*/  LDCU UR6, c[0x0][0x3b4] ;  /* 0x00007680ff0677ac */ /* 0x000e280008000800 */
[----:B------:R-:W-:-:S05]  /*0430*/  IADD3 R21, PT, PT, R21, 0x1, R20 ;  /* 0x0000000115157810 */ /* 0x000fca0007ffe014 */
[----:B-1----:R-:W-:-:S05]  /*0440*/  IMAD.WIDE R8, R21, 0x8, R8 ;  /* 0x0000000815087825 */ /* 0x002fca00078e0208 */
[----:B------:R-:W3:Y:S04]  /*0450*/  LDG.E.64 R12, desc[UR4][R8.64] ;  /* 0x00000004080c7981 */ /* 0x000ee8000c1e1b00 */
[----:B------:R-:W4:Y:S01]  /*0460*/  @P0 LDG.E.64 R10, desc[UR4][R8.64+-0x8] ;  /* 0xfffff804080a0981 */ /* 0x000f22000c1e1b00 */
[----:B0-----:R-:W2:Y:S01]  /*0470*/  MUFU.RCP64H R17, UR6 ;  /* 0x0000000600117d08 */ /* 0x001ea20008001800 */
[----:B------:R-:W-:Y:S01]  /*0480*/  IMAD.MOV.U32 R16, RZ, RZ, 0x1 ;  /* 0x00000001ff107424 */ /* 0x000fe200078e00ff */
[----:B------:R-:W-:Y:S01]  /*0490*/  DMUL R20, R6, R2 ;  /* 0x0000000206147228 */ /* 0x000fe20000000000 */
[----:B------:R-:W-:-:S04]  /*04a0*/  FSETP.GEU.AND P1, PT, |R5|, 6.5827683646048100446e-37, PT ;  /* 0x036000000500780b */ /* 0x000fc80003f2e200 */
[----:B--2---:R-:W-:-:S08]  /*04b0*/  DFMA R18, R16, -R14, 1 ;  /* 0x3ff000001012742b */ /* 0x004fd0000000080e */
[----:B------:R-:W-:-:S08]  /*04c0*/  DFMA R18, R18, R18, R18 ;  /* 0x000000121212722b */ /* 0x000fd00000000012 */
[----:B------:R-:W-:-:S08]  /*04d0*/  DFMA R18, R16, R18, R16 ;  /* 0x000000121012722b */ /* 0x000fd00000000010 */
[----:B------:R-:W-:-:S08]  /*04e0*/  DFMA R16, R18, -R14, 1 ;  /* 0x3ff000001210742b */ /* 0x000fd0000000080e */
[----:B------:R-:W-:-:S08]  /*04f0*/  DFMA R16, R18, R16, R18 ;  /* 0x000000101210722b */ /* 0x000fd00000000012 */
[----:B------:R-:W-:-:S08]  /*0500*/  DMUL R18, R4, R16 ;  /* 0x0000001004127228 */ /* 0x000fd00000000000 */
[----:B------:R-:W-:-:S08]  /*0510*/  DFMA R2, R18, -R14, R4 ;  /* 0x8000000e1202722b */ /* 0x000fd00000000004 */
[----:B------:R-:W-:-:S10]  /*0520*/  DFMA R2, R16, R2, R18 ;  /* 0x000000021002722b */ /* 0x000fd40000000012 */
[----:B------:R-:W-:Y:S01]  /*0530*/  FFMA R14, RZ, UR6, R3 ;  /* 0x00000006ff0e7c23 */ /* 0x000fe20008000003 */
[C---:B---3--:R-:W-:Y:S02]  /*0540*/  DADD R12, R20.reuse, R12 ;  /* 0x00000000140c7229 */ /* 0x048fe4000000000c */
[----:B----4-:R-:W-:-:S05]  /*0550*/  @P0 DADD R10, -R20, R10 ;  /* 0x00000000140a0229 */ /* 0x010fca000000010a */
[----:B------:R0:W-:Y:S04]  /*0560*/  STG.E.64 desc[UR4][R8.64], R12 ;  /* 0x0000000c08007986 */ /* 0x0001e8000c101b04 */
[----:B------:R0:W-:Y:S01]  /*0570*/  @P0 STG.E.64 desc[UR4][R8.64+-0x8], R10 ;  /* 0xfffff80a08000986 */ /* 0x0001e2000c101b04 */
        /* <DEDUP_REMOVED lines=8> */
.L_x_8:
[----:B------:R-:W0:Y:S01]  /*0600*/  LDC.64 R10, c[0x0][0x388] ;  /* 0x0000e200ff0a7b82 */ /* 0x000e220000000a00 */
[----:B------:R-:W1:Y:S02]  /*0610*/  LDCU UR6, c[0x0][0x3a0] ;  /* 0x00007400ff0677ac */ /* 0x000e640008000800 */
[----:B-1----:R-:W-:-:S04]  /*0620*/  VIADD R5, R0, UR6 ;  /* 0x0000000600057c36 */ /* 0x002fc80008000000 */
[----:B0-----:R-:W-:-:S05]  /*0630*/  IMAD.WIDE R4, R5, 0x8, R10 ;  /* 0x0000000805047825 */ /* 0x001fca00078e020a */
[----:B------:R-:W2:Y:S01]  /*0640*/  LDG.E.64 R8, desc[UR4][R4.64] ;  /* 0x0000000404087981 */ /* 0x000ea2000c1e1b00 */
[----:B------:R-:W-:Y:S01]  /*0650*/  IMAD.WIDE R10, R0, 0x8, R10 ;  /* 0x00000008000a7825 */ /* 0x000fe200078e020a */
[----:B--2---:R-:W-:-:S07]  /*0660*/  DFMA R8, R6, R2, R8 ;  /* 0x000000020608722b */ /* 0x004fce0000000008 */
[----:B------:R-:W-:Y:S04]  /*0670*/  STG.E.64 desc[UR4][R4.64], R8 ;  /* 0x0000000804007986 */ /* 0x000fe8000c101b04 */
[----:B------:R-:W2:Y:S02]  /*0680*/  LDG.E.64 R12, desc[UR4][R10.64] ;  /* 0x000000040a0c7981 */ /* 0x000ea4000c1e1b00 */
[----:B--2---:R-:W-:-:S07]  /*0690*/  DFMA R12, R6, -R2, R12 ;  /* 0x80000002060c722b */ /* 0x004fce000000000c */
[----:B------:R-:W-:Y:S01]  /*06a0*/  STG.E.64 desc[UR4][R10.64], R12 ;  /* 0x0000000c0a007986 */ /* 0x000fe2000c101b04 */
[----:B------:R-:W-:Y:S05]  /*06b0*/  EXIT ;  /* 0x000000000000794d */ /* 0x000fea0003800000 */
        .weak           $__internal_1_$__cuda_sm20_div_rn_f64_full
        .type           $__internal_1_$__cuda_sm20_div_rn_f64_full,@function
        .size           $__internal_1_$__cuda_sm20_div_rn_f64_full,(.L_x_76 - $__internal_1_$__cuda_sm20_div_rn_f64_full)
$__internal_1_$__cuda_sm20_div_rn_f64_full:
[C---:B------:R-:W-:Y:S01]  /*06c0*/  FSETP.GEU.AND P0, PT, |R9|.reuse, 1.469367938527859385e-39, PT ;  /* 0x001000000900780b */ /* 0x040fe20003f0e200 */
[----:B------:R-:W-:Y:S01]  /*06d0*/  IMAD.MOV.U32 R14, RZ, RZ, 0x1 ;  /* 0x00000001ff0e7424 */ /* 0x000fe200078e00ff */
[C---:B------:R-:W-:Y:S01]  /*06e0*/  LOP3.LUT R10, R9.reuse, 0x800fffff, RZ, 0xc0, !PT ;  /* 0x800fffff090a7812 */ /* 0x040fe200078ec0ff */
[----:B------:R-:W-:Y:S01]  /*06f0*/  IMAD.MOV.U32 R24, RZ, RZ, 0x1ca00000 ;  /* 0x1ca00000ff187424 */ /* 0x000fe200078e00ff */
[----:B------:R-:W-:Y:S02]  /*0700*/  LOP3.LUT R18, R9, 0x7ff00000, RZ, 0xc0, !PT ;  /* 0x7ff0000009127812 */ /* 0x000fe400078ec0ff */
[----:B------:R-:W-:Y:S01]  /*0710*/  LOP3.LUT R11, R10, 0x3ff00000, RZ, 0xfc, !PT ;  /* 0x3ff000000a0b7812 */ /* 0x000fe200078efcff */
[----:B------:R-:W-:-:S06]  /*0720*/  IMAD.MOV.U32 R10, RZ, RZ, R8 ;  /* 0x000000ffff0a7224 */ /* 0x000fcc00078e0008 */
[----:B------:R-:W-:-:S06]  /*0730*/  @!P0 DMUL R10, R8, 8.98846567431157953865e+307 ;  /* 0x7fe00000080a8828 */ /* 0x000fcc0000000000 */
[----:B------:R-:W0:Y:S02]  /*0740*/  MUFU.RCP64H R15, R11 ;  /* 0x0000000b000f7308 */ /* 0x000e240000001800 */
[----:B0-----:R-:W-:-:S08]  /*0750*/  DFMA R2, R14, -R10, 1 ;  /* 0x3ff000000e02742b */ /* 0x001fd0000000080a */
[----:B------:R-:W-:-:S08]  /*0760*/  DFMA R2, R2, R2, R2 ;  /* 0x000000020202722b */ /* 0x000fd00000000002 */
[----:B------:R-:W-:Y:S01]  /*0770*/  DFMA R14, R14, R2, R14 ;  /* 0x000000020e0e722b */ /* 0x000fe2000000000e */
[----:B------:R-:W-:Y:S02]  /*0780*/  IMAD.MOV.U32 R3, RZ, RZ, R13 ;  /* 0x000000ffff037224 */ /* 0x000fe400078e000d */
[----:B------:R-:W-:-:S03]  /*0790*/  IMAD.MOV.U32 R2, RZ, RZ, R12 ;  /* 0x000000ffff027224 */ /* 0x000fc600078e000c */
[----:B------:R-:W-:Y:S02]  /*07a0*/  LOP3.LUT R23, R3, 0x7ff00000, RZ, 0xc0, !PT ;  /* 0x7ff0000003177812 */ /* 0x000fe400078ec0ff */
[----:B------:R-:W-:Y:S01]  /*07b0*/  DFMA R16, R14, -R10, 1 ;  /* 0x3ff000000e10742b */ /* 0x000fe2000000080a */
[----:B------:R-:W-:Y:S01]  /*07c0*/  IMAD.MOV.U32 R12, RZ, RZ, R2 ;  /* 0x000000ffff0c7224 */ /* 0x000fe200078e0002 */
[----:B------:R-:W-:Y:S01]  /*07d0*/  ISETP.GE.U32.AND P1, PT, R23, R18, PT ;  /* 0x000000121700720c */ /* 0x000fe20003f26070 */
[----:B------:R-:W-:-:S03]  /*07e0*/  IMAD.MOV.U32 R26, RZ, RZ, R23 ;  /* 0x000000ffff1a7224 */ /* 0x000fc600078e0017 */
[----:B------:R-:W-:Y:S02]  /*07f0*/  SEL R13, R24, 0x63400000, !P1 ;  /* 0x63400000180d7807 */ /* 0x000fe40004800000 */
[----:B------:R-:W-:Y:S01]  /*0800*/  DFMA R14, R14, R16, R14 ;  /* 0x000000100e0e722b */ /* 0x000fe2000000000e */
[----:B------:R-:W-:Y:S02]  /*0810*/  FSETP.GEU.AND P1, PT, |R3|, 1.469367938527859385e-39, PT ;  /* 0x001000000300780b */ /* 0x000fe40003f2e200 */
[----:B------:R-:W-:-:S11]  /*0820*/  LOP3.LUT R13, R13, 0x800fffff, R3, 0xf8, !PT ;  /* 0x800fffff0d0d7812 */ /* 0x000fd600078ef803 */
[----:B------:R-:W-:Y:S05]  /*0830*/  @P1 BRA `(.L_x_9) ;  /* 0x0000000000201947 */ /* 0x000fea0003800000 */
[----:B------:R-:W-:-:S04]  /*0840*/  LOP3.LUT R16, R9, 0x7ff00000, RZ, 0xc0, !PT ;  /* 0x7ff0000009107812 */ /* 0x000fc800078ec0ff */
[----:B------:R-:W-:Y:S01]  /*0850*/  ISETP.GE.U32.AND P1, PT, R23, R16, PT ;  /* 0x000000101700720c */ /* 0x000fe20003f26070 */
[----:B------:R-:W-:-:S03]  /*0860*/  IMAD.MOV.U32 R16, RZ, RZ, RZ ;  /* 0x000000ffff107224 */ /* 0x000fc600078e00ff */
[----:B------:R-:W-:-:S04]  /*0870*/  SEL R17, R24, 0x63400000, !P1 ;  /* 0x6340000018117807 */ /* 0x000fc80004800000 */
[----:B------:R-:W-:-:S04]  /*0880*/  LOP3.LUT R17, R17, 0x80000000, R3, 0xf8, !PT ;  /* 0x8000000011117812 */ /* 0x000fc800078ef803 */
[----:B------:R-:W-:-:S06]  /*0890*/  LOP3.LUT R17, R17, 0x100000, RZ, 0xfc, !PT ;  /* 0x0010000011117812 */ /* 0x000fcc00078efcff */
[----:B------:R-:W-:-:S10]  /*08a0*/  DFMA R12, R12, 2, -R16 ;  /* 0x400000000c0c782b */ /* 0x000fd40000000810 */
[----:B------:R-:W-:-:S07]  /*08b0*/  LOP3.LUT R26, R13, 0x7ff00000, RZ, 0xc0, !PT ;  /* 0x7ff000000d1a7812 */ /* 0x000fce00078ec0ff */
.L_x_9:
[----:B------:R-:W-:Y:S01]  /*08c0*/  IMAD.MOV.U32 R25, RZ, RZ, R18 ;  /* 0x000000ffff197224 */ /* 0x000fe200078e0012 */
[----:B------:R-:W-:Y:S01]  /*08d0*/  @!P0 LOP3.LUT R25, R11, 0x7ff00000, RZ, 0xc0, !PT ;  /* 0x7ff000000b198812 */ /* 0x000fe200078ec0ff */
[----:B------:R-:W-:Y:S01]  /*08e0*/  VIADD R18, R26, 0xffffffff ;  /* 0xffffffff1a127836 */ /* 0x000fe20000000000 */
[----:B------:R-:W-:-:S03]  /*08f0*/  DMUL R16, R14, R12 ;  /* 0x0000000c0e107228 */ /* 0x000fc60000000000 */
[----:B------:R-:W-:Y:S01]  /*0900*/  VIADD R27, R25, 0xffffffff ;  /* 0xffffffff191b7836 */ /* 0x000fe20000000000 */
[----:B------:R-:W-:-:S04]  /*0910*/  ISETP.GT.U32.AND P0, PT, R18, 0x7feffffe, PT ;  /* 0x7feffffe1200780c */ /* 0x000fc80003f04070 */
[----:B------:R-:W-:Y:S01]  /*0920*/  ISETP.GT.U32.OR P0, PT, R27, 0x7feffffe, P0 ;  /* 0x7feffffe1b00780c */ /* 0x000fe20000704470 */
[----:B------:R-:W-:-:S08]  /*0930*/  DFMA R18, R16, -R10, R12 ;  /* 0x8000000a1012722b */ /* 0x000fd0000000000c */
[----:B------:R-:W-:-:S04]  /*0940*/  DFMA R18, R14, R18, R16 ;  /* 0x000000120e12722b */ /* 0x000fc80000000010 */
[----:B------:R-:W-:Y:S07]  /*0950*/  @P0 BRA `(.L_x_10) ;  /* 0x00000000006c0947 */ /* 0x000fee0003800000 */
[----:B------:R-:W-:Y:S01]  /*0960*/  LOP3.LUT R14, R9, 0x7ff00000, RZ, 0xc0, !PT ;  /* 0x7ff00000090e7812 */ /* 0x000fe200078ec0ff */
[----:B------:R-:W-:-:S03]  /*0970*/  IMAD.MOV.U32 R16, RZ, RZ, RZ ;  /* 0x000000ffff107224 */ /* 0x000fc600078e00ff */
[CC--:B------:R-:W-:Y:S02]  /*0980*/  VIADDMNMX R2, R23.reuse, -R14.reuse, 0xb9600000, !PT ;  /* 0xb960000017027446 */ /* 0x0c0fe4000780090e */
[----:B------:R-:W-:Y:S02]  /*0990*/  ISETP.GE.U32.AND P0, PT, R23, R14, PT ;  /* 0x0000000e1700720c */ /* 0x000fe40003f06070 */
[----:B------:R-:W-:Y:S02]  /*09a0*/  VIMNMX R2, PT, PT, R2, 0x46a00000, PT ;  /* 0x46a0000002027848 */ /* 0x000fe40003fe0100 */
[----:B------:R-:W-:-:S05]  /*09b0*/  SEL R3, R24, 0x63400000, !P0 ;  /* 0x6340000018037807 */ /* 0x000fca0004000000 */
[----:B------:R-:W-:-:S04]  /*09c0*/  IMAD.IADD R2, R2, 0x1, -R3 ;  /* 0x0000000102027824 */ /* 0x000fc800078e0a03 */
[----:B------:R-:W-:-:S06]  /*09d0*/  VIADD R17, R2, 0x7fe00000 ;  /* 0x7fe0000002117836 */ /* 0x000fcc0000000000 */
[----:B------:R-:W-:-:S10]  /*09e0*/  DMUL R14, R18, R16 ;  /* 0x00000010120e7228 */ /* 0x000fd40000000000 */
[----:B------:R-:W-:-:S13]  /*09f0*/  FSETP.GTU.AND P0, PT, |R15|, 1.469367938527859385e-39, PT ;  /* 0x001000000f00780b */ /* 0x000fda0003f0c200 */
[----:B------:R-:W-:Y:S05]  /*0a00*/  @P0 BRA `(.L_x_11) ;  /* 0x0000000000940947 */ /* 0x000fea0003800000 */
[----:B------:R-:W-:Y:S01]  /*0a10*/  DFMA R10, R18, -R10, R12 ;  /* 0x8000000a120a722b */ /* 0x000fe2000000000c */
[----:B------:R-:W-:-:S09]  /*0a20*/  IMAD.MOV.U32 R16, RZ, RZ, RZ ;  /* 0x000000ffff107224 */ /* 0x000fd200078e00ff */
[C---:B------:R-:W-:Y:S02]  /*0a30*/  FSETP.NEU.AND P0, PT, R11.reuse, RZ, PT ;  /* 0x000000ff0b00720b */ /* 0x040fe40003f0d000 */
[----:B------:R-:W-:-:S04]  /*0a40*/  LOP3.LUT R3, R11, 0x80000000, R9, 0x48, !PT ;  /* 0x800000000b037812 */ /* 0x000fc800078e4809 */
[----:B------:R-:W-:-:S07]  /*0a50*/  LOP3.LUT R17, R3, R17, RZ, 0xfc, !PT ;  /* 0x0000001103117212 */ /* 0x000fce00078efcff */
[----:B------:R-:W-:Y:S05]  /*0a60*/  @!P0 BRA `(.L_x_11) ;  /* 0x00000000007c8947 */ /* 0x000fea0003800000 */
[----:B------:R-:W-:Y:S01]  /*0a70*/  IMAD.MOV R9, RZ, RZ, -R2 ;  /* 0x000000ffff097224 */ /* 0x000fe200078e0a02 */
[----:B------:R-:W-:Y:S01]  /*0a80*/  DMUL.RP R16, R18, R16 ;  /* 0x0000001012107228 */ /* 0x000fe20000008000 */
[----:B------:R-:W-:-:S06]  /*0a90*/  IMAD.MOV.U32 R8, RZ, RZ, RZ ;  /* 0x000000ffff087224 */ /* 0x000fcc00078e00ff */
[----:B------:R-:W-:-:S03]  /*0aa0*/  DFMA R8, R14, -R8, R18 ;  /* 0x800000080e08722b */ /* 0x000fc60000000012 */
[----:B------:R-:W-:-:S03]  /*0ab0*/  LOP3.LUT R3, R17, R3, RZ, 0x3c, !PT ;  /* 0x0000000311037212 */ /* 0x000fc600078e3cff */
[----:B------:R-:W-:-:S04]  /*0ac0*/  IADD3 R8, PT, PT, -R2, -0x43300000, RZ ;  /* 0xbcd0000002087810 */ /* 0x000fc80007ffe1ff */
[----:B------:R-:W-:-:S04]  /*0ad0*/  FSETP.NEU.AND P0, PT, |R9|, R8, PT ;  /* 0x000000080900720b */ /* 0x000fc80003f0d200 */
[----:B------:R-:W-:Y:S02]  /*0ae0*/  FSEL R14, R16, R14, !P0 ;  /* 0x0000000e100e7208 */ /* 0x000fe40004000000 */
[----:B------:R-:W-:Y:S01]  /*0af0*/  FSEL R15, R3, R15, !P0 ;  /* 0x0000000f030f7208 */ /* 0x000fe20004000000 */
[----:B------:R-:W-:Y:S06]  /*0b00*/  BRA `(.L_x_11) ;  /* 0x0000000000547947 */ /* 0x000fec0003800000 */
.L_x_10:
[----:B------:R-:W-:-:S14]  /*0b10*/  DSETP.NAN.AND P0, PT, R2, R2, PT ;  /* 0x000000020200722a */ /* 0x000fdc0003f08000 */
[----:B------:R-:W-:Y:S05]  /*0b20*/  @P0 BRA `(.L_x_12) ;  /* 0x0000000000440947 */ /* 0x000fea0003800000 */
[----:B------:R-:W-:-:S14]  /*0b30*/  DSETP.NAN.AND P0, PT, R8, R8, PT ;  /* 0x000000080800722a */ /* 0x000fdc0003f08000 */
[----:B------:R-:W-:Y:S05]  /*0b40*/  @P0 BRA `(.L_x_13) ;  /* 0x0000000000300947 */ /* 0x000fea0003800000 */
[----:B------:R-:W-:Y:S01]  /*0b50*/  ISETP.NE.AND P0, PT, R26, R25, PT ;  /* 0x000000191a00720c */ /* 0x000fe20003f05270 */
[----:B------:R-:W-:Y:S02]  /*0b60*/  IMAD.MOV.U32 R14, RZ, RZ, 0x0 ;  /* 0x00000000ff0e7424 */ /* 0x000fe400078e00ff */
[----:B------:R-:W-:-:S10]  /*0b70*/  IMAD.MOV.U32 R15, RZ, RZ, -0x80000 ;  /* 0xfff80000ff0f7424 */ /* 0x000fd400078e00ff */
[----:B------:R-:W-:Y:S05]  /*0b80*/  @!P0 BRA `(.L_x_11) ;  /* 0x0000000000348947 */ /* 0x000fea0003800000 */
[----:B------:R-:W-:Y:S02]  /*0b90*/  ISETP.NE.AND P0, PT, R26, 0x7ff00000, PT ;  /* 0x7ff000001a00780c */ /* 0x000fe40003f05270 */
[----:B------:R-:W-:Y:S02]  /*0ba0*/  LOP3.LUT R15, R3, 0x80000000, R9, 0x48, !PT ;  /* 0x80000000030f7812 */ /* 0x000fe400078e4809 */
[----:B------:R-:W-:-:S13]  /*0bb0*/  ISETP.EQ.OR P0, PT, R25, RZ, !P0 ;  /* 0x000000ff1900720c */ /* 0x000fda0004702670 */
[----:B------:R-:W-:Y:S01]  /*0bc0*/  @P0 LOP3.LUT R2, R15, 0x7ff00000, RZ, 0xfc, !PT ;  /* 0x7ff000000f020812 */ /* 0x000fe200078efcff */
[----:B------:R-:W-:Y:S02]  /*0bd0*/  @!P0 IMAD.MOV.U32 R14, RZ, RZ, RZ ;  /* 0x000000ffff0e8224 */ /* 0x000fe400078e00ff */
[----:B------:R-:W-:Y:S02]  /*0be0*/  @P0 IMAD.MOV.U32 R14, RZ, RZ, RZ ;  /* 0x000000ffff0e0224 */ /* 0x000fe400078e00ff */
[----:B------:R-:W-:Y:S01]  /*0bf0*/  @P0 IMAD.MOV.U32 R15, RZ, RZ, R2 ;  /* 0x000000ffff0f0224 */ /* 0x000fe200078e0002 */
[----:B------:R-:W-:Y:S06]  /*0c00*/  BRA `(.L_x_11) ;  /* 0x0000000000147947 */ /* 0x000fec0003800000 */
.L_x_13:
[----:B------:R-:W-:Y:S01]  /*0c10*/  LOP3.LUT R15, R9, 0x80000, RZ, 0xfc, !PT ;  /* 0x00080000090f7812 */ /* 0x000fe200078efcff */
[----:B------:R-:W-:Y:S01]  /*0c20*/  IMAD.MOV.U32 R14, RZ, RZ, R8 ;  /* 0x000000ffff0e7224 */ /* 0x000fe200078e0008 */
[----:B------:R-:W-:Y:S06]  /*0c30*/  BRA `(.L_x_11) ;  /* 0x0000000000087947 */ /* 0x000fec0003800000 */
.L_x_12:
[----:B------:R-:W-:Y:S01]  /*0c40*/  LOP3.LUT R15, R3, 0x80000, RZ, 0xfc, !PT ;  /* 0x00080000030f7812 */ /* 0x000fe200078efcff */
[----:B------:R-:W-:-:S07]  /*0c50*/  IMAD.MOV.U32 R14, RZ, RZ, R2 ;  /* 0x000000ffff0e7224 */ /* 0x000fce00078e0002 */
.L_x_11:
[----:B------:R-:W-:Y:S02]  /*0c60*/  IMAD.MOV.U32 R23, RZ, RZ, 0x0 ;  /* 0x00000000ff177424 */ /* 0x000fe400078e00ff */
[----:B------:R-:W-:Y:S02]  /*0c70*/  IMAD.MOV.U32 R2, RZ, RZ, R14 ;  /* 0x000000ffff027224 */ /* 0x000fe400078e000e */
[----:B------:R-:W-:Y:S01]  /*0c80*/  IMAD.MOV.U32 R3, RZ, RZ, R15 ;  /* 0x000000ffff037224 */ /* 0x000fe200078e000f */
[----:B------:R-:W-:Y:S06]  /*0c90*/  RET.REL.NODEC R22 `(_Z32pressure_correction_kernel_blackPdS_S_S_iidddddPi) ;  /* 0xfffffff016d87950 */ /* 0x000fec0003c3ffff */
.L_x_14:
        /* <DEDUP_REMOVED lines=14> */
.L_x_76:


//--------------------- .text._Z30pressure_correction_kernel_redPdS_S_S_iidddddPi --------------------------
	.section	.text._Z30pressure_correction_kernel_redPdS_S_S_iidddddPi,"ax",@progbits
	.align	128
        .global         _Z30pressure_correction_kernel_redPdS_S_S_iidddddPi
        .type           _Z30pressure_correction_kernel_redPdS_S_S_iidddddPi,@function
        .size           _Z30pressure_correction_kernel_redPdS_S_S_iidddddPi,(.L_x_77 - _Z30pressure_correction_kernel_redPdS_S_S_iidddddPi)
        .other          _Z30pressure_correction_kernel_redPdS_S_S_iidddddPi,@"STO_CUDA_ENTRY STV_DEFAULT"
_Z30pressure_correction_kernel_redPdS_S_S_iidddddPi:
.text._Z30pressure_correction_kernel_redPdS_S_S_iidddddPi:
        /* <DEDUP_REMOVED lines=16> */
[----:B------:R-:W-:Y:S05]  /*0100*/  @!P0 EXIT ;  /* 0x000000000000894d */ /* 0x000fea0003800000 */
        /* <DEDUP_REMOVED lines=43> */
[----:B01---5:R-:W-:Y:S05]  /*03c0*/  CALL.REL.NOINC `($__internal_2_$__cuda_sm20_div_rn_f64_full) ;  /* 0x0000000000bc7944 */ /* 0x023fea0003c00000 */
.L_x_15:
        /* <DEDUP_REMOVED lines=35> */
.L_x_16:
        /* <DEDUP_REMOVED lines=12> */
        .weak           $__internal_2_$__cuda_sm20_div_rn_f64_full
        .type           $__internal_2_$__cuda_sm20_div_rn_f64_full,@function
        .size           $__internal_2_$__cuda_sm20_div_rn_f64_full,(.L_x_77 - $__internal_2_$__cuda_sm20_div_rn_f64_full)
$__internal_2_$__cuda_sm20_div_rn_f64_full:
        /* <DEDUP_REMOVED lines=32> */
.L_x_17:
        /* <DEDUP_REMOVED lines=37> */
.L_x_18:
        /* <DEDUP_REMOVED lines=16> */
.L_x_21:
[----:B------:R-:W-:Y:S01]  /*0c10*/  LOP3.LUT R15, R9, 0x80000, RZ, 0xfc, !PT ;  /* 0x00080000090f7812 */ /* 0x000fe200078efcff */
[----:B------:R-:W-:Y:S01]  /*0c20*/  IMAD.MOV.U32 R14, RZ, RZ, R8 ;  /* 0x000000ffff0e7224 */ /* 0x000fe200078e0008 */
[----:B------:R-:W-:Y:S06]  /*0c30*/  BRA `(.L_x_19) ;  /* 0x0000000000087947 */ /* 0x000fec0003800000 */
.L_x_20:
[----:B------:R-:W-:Y:S01]  /*0c40*/  LOP3.LUT R15, R3, 0x80000, RZ, 0xfc, !PT ;  /* 0x00080000030f7812 */ /* 0x000fe200078efcff */
[----:B------:R-:W-:-:S07]  /*0c50*/  IMAD.MOV.U32 R14, RZ, RZ, R2 ;  /* 0x000000ffff0e7224 */ /* 0x000fce00078e0002 */
.L_x_19:
[----:B------:R-:W-:Y:S02]  /*0c60*/  IMAD.MOV.U32 R23, RZ, RZ, 0x0 ;  /* 0x00000000ff177424 */ /* 0x000fe400078e00ff */
[----:B------:R-:W-:Y:S02]  /*0c70*/  IMAD.MOV.U32 R2, RZ, RZ, R14 ;  /* 0x000000ffff027224 */ /* 0x000fe400078e000e */
[----:B------:R-:W-:Y:S01]  /*0c80*/  IMAD.MOV.U32 R3, RZ, RZ, R15 ;  /* 0x000000ffff037224 */ /* 0x000fe200078e000f */
[----:B------:R-:W-:Y:S06]  /*0c90*/  RET.REL.NODEC R22 `(_Z30pressure_correction_kernel_redPdS_S_S_iidddddPi) ;  /* 0xfffffff016d87950 */ /* 0x000fec0003c3ffff */
.L_x_22:
        /* <DEDUP_REMOVED lines=14> */
.L_x_77:


//--------------------- .text._Z30update_velocities_final_kernelPdS_S_S_ii --------------------------
	.section	.text._Z30update_velocities_final_kernelPdS_S_S_ii,"ax",@progbits
	.align	128
        .global         _Z30update_velocities_final_kernelPdS_S_S_ii
        .type           _Z30update_velocities_final_kernelPdS_S_S_ii,@function
        .size           _Z30update_velocities_final_kernelPdS_S_S_ii,(.L_x_83 - _Z30update_velocities_final_kernelPdS_S_S_ii)
        .other          _Z30update_velocities_final_kernelPdS_S_S_ii,@"STO_CUDA_ENTRY STV_DEFAULT"
_Z30update_velocities_final_kernelPdS_S_S_ii:
.text._Z30update_velocities_final_kernelPdS_S_S_ii:
[----:B------:R-:W-:Y:S01]  /*0000*/  LDC R1, c[0x0][0x37c] ;  /* 0x0000df00ff017b82 */ /* 0x000fe20000000800 */
[----:B------:R-:W0:Y:S07]  /*0010*/  S2R R3, SR_TID.X ;  /* 0x0000000000037919 */ /* 0x000e2e0000002100 */
[----:B------:R-:W0:Y:S01]  /*0020*/  S2UR UR4, SR_CTAID.X ;  /* 0x00000000000479c3 */ /* 0x000e220000002500 */
[----:B------:R-:W1:Y:S01]  /*0030*/  LDCU.64 UR8, c[0x0][0x3a0] ;  /* 0x00007400ff0877ac */ /* 0x000e620008000a00 */
[----:B------:R-:W2:Y:S01]  /*0040*/  S2R R2, SR_TID.Y ;  /* 0x0000000000027919 */ /* 0x000ea20000002200 */
[----:B------:R-:W3:Y:S05]  /*0050*/  LDCU.64 UR6, c[0x0][0x358] ;  /* 0x00006b00ff0677ac */ /* 0x000eea0008000a00 */
[----:B------:R-:W0:Y:S08]  /*0060*/  LDC R0, c[0x0][0x360] ;  /* 0x0000d800ff007b82 */ /* 0x000e300000000800 */
[----:B------:R-:W2:Y:S08]  /*0070*/  S2UR UR5, SR_CTAID.Y ;  /* 0x00000000000579c3 */ /* 0x000eb00000002600 */
[----:B------:R-:W2:Y:S01]  /*0080*/  LDC R7, c[0x0][0x364] ;  /* 0x0000d900ff077b82 */ /* 0x000ea20000000800 */
[----:B0-----:R-:W-:Y:S01]  /*0090*/  IMAD R0, R0, UR4, R3 ;  /* 0x0000000400007c24 */ /* 0x001fe2000f8e0203 */
[----:B-1----:R-:W-:-:S04]  /*00a0*/  UIADD3 UR4, UPT, UPT, UR9, -0x1, URZ ;  /* 0xffffffff09047890 */ /* 0x002fc8000fffe0ff */
[----:B------:R-:W-:-:S04]  /*00b0*/  ISETP.GE.AND P0, PT, R0, UR8, PT ;  /* 0x0000000800007c0c */ /* 0x000fc8000bf06270 */
[----:B------:R-:W-:Y:S01]  /*00c0*/  ISETP.LT.OR P0, PT, R0, 0x1, P0 ;  /* 0x000000010000780c */ /* 0x000fe20000701670 */
[----:B--2---:R-:W-:-:S05]  /*00d0*/  IMAD R7, R7, UR5, R2 ;  /* 0x0000000507077c24 */ /* 0x004fca000f8e0202 */
[----:B------:R-:W-:-:S04]  /*00e0*/  ISETP.EQ.OR P0, PT, R7, RZ, P0 ;  /* 0x000000ff0700720c */ /* 0x000fc80000702670 */
[----:B------:R-:W-:-:S13]  /*00f0*/  ISETP.GE.OR P0, PT, R7, UR4, P0 ;  /* 0x0000000407007c0c */ /* 0x000fda0008706670 */
[----:B------:R-:W0:Y:S01]  /*0100*/  @!P0 LDC.64 R2, c[0x0][0x390] ;  /* 0x0000e400ff028b82 */ /* 0x000e220000000a00 */
[----:B------:R-:W-:-:S05]  /*0110*/  @!P0 IMAD R5, R7, UR8, R7 ;  /* 0x0000000807058c24 */ /* 0x000fca000f8e0207 */
[----:B------:R-:W-:Y:S02]  /*0120*/  @!P0 IADD3 R9, PT, PT, R0, R5, RZ ;  /* 0x0000000500098210 */ /* 0x000fe40007ffe0ff */
[----:B------:R-:W1:Y:S03]  /*0130*/  @!P0 LDC.64 R4, c[0x0][0x380] ;  /* 0x0000e000ff048b82 */ /* 0x000e660000000a00 */
[----:B0-----:R-:W-:-:S06]  /*0140*/  @!P0 IMAD.WIDE R2, R9, 0x8, R2 ;  /* 0x0000000809028825 */ /* 0x001fcc00078e0202 */
[----:B---3--:R-:W2:Y:S01]  /*0150*/  @!P0 LDG.E.64 R2, desc[UR6][R2.64] ;  /* 0x0000000602028981 */ /* 0x008ea2000c1e1b00 */
[----:B------:R-:W-:Y:S01]  /*0160*/  UIADD3 UR4, UPT, UPT, UR8, -0x1, URZ ;  /* 0xffffffff08047890 */ /* 0x000fe2000fffe0ff */
[----:B------:R-:W-:Y:S01]  /*0170*/  ISETP.GE.AND P1, PT, R7, UR9, PT ;  /* 0x0000000907007c0c */ /* 0x000fe2000bf26270 */
[----:B-1----:R-:W-:-:S04]  /*0180*/  @!P0 IMAD.WIDE R4, R9, 0x8, R4 ;  /* 0x0000000809048825 */ /* 0x002fc800078e0204 */
[----:B------:R-:W-:-:S04]  /*0190*/  ISETP.GE.OR P1, PT, R0, UR4, P1 ;  /* 0x0000000400007c0c */ /* 0x000fc80008f26670 */
[----:B------:R-:W-:-:S04]  /*01a0*/  ISETP.LT.OR P1, PT, R0, 0x1, P1 ;  /* 0x000000010000780c */ /* 0x000fc80000f21670 */
[----:B------:R-:W-:Y:S01]  /*01b0*/  ISETP.EQ.OR P1, PT, R7, RZ, P1 ;  /* 0x000000ff0700720c */ /* 0x000fe20000f22670 */
[----:B--2---:R0:W-:-:S12]  /*01c0*/  @!P0 STG.E.64 desc[UR6][R4.64], R2 ;  /* 0x0000000204008986 */ /* 0x0041d8000c101b06 */
[----:B------:R-:W-:Y:S05]  /*01d0*/  @P1 EXIT ;  /* 0x000000000000194d */ /* 0x000fea0003800000 */
[----:B0-----:R-:W0:Y:S01]  /*01e0*/  LDC.64 R2, c[0x0][0x398] ;  /* 0x0000e600ff027b82 */ /* 0x001e220000000a00 */
[----:B------:R-:W-:-:S07]  /*01f0*/  IMAD R7, R7, UR8, R0 ;  /* 0x0000000807077c24 */ /* 0x000fce000f8e0200 */
[----:B------:R-:W1:Y:S01]  /*0200*/  LDC.64 R4, c[0x0][0x388] ;  /* 0x0000e200ff047b82 */ /* 0x000e620000000a00 */
[----:B0-----:R-:W-:-:S06]  /*0210*/  IMAD.WIDE R2, R7, 0x8, R2 ;  /* 0x0000000807027825 */ /* 0x001fcc00078e0202 */
[----:B------:R-:W2:Y:S01]  /*0220*/  LDG.E.64 R2, desc[UR6][R2.64] ;  /* 0x0000000602027981 */ /* 0x000ea2000c1e1b00 */
[----:B-1----:R-:W-:-:S05]  /*0230*/  IMAD.WIDE R4, R7, 0x8, R4 ;  /* 0x0000000807047825 */ /* 0x002fca00078e0204 */
[----:B--2---:R-:W-:Y:S01]  /*0240*/  STG.E.64 desc[UR6][R4.64], R2 ;  /* 0x0000000204007986 */ /* 0x004fe2000c101b06 */
[----:B------:R-:W-:Y:S05]  /*0250*/  EXIT ;  /* 0x000000000000794d */ /* 0x000fea0003800000 */
.L_x_23:
        /* <DEDUP_REMOVED lines=10> */
.L_x_83:


//--------------------- .text._Z24update_velocities_kernelPdS_S_S_S_iidddd --------------------------
	.section	.text._Z24update_velocities_kernelPdS_S_S_S_iidddd,"ax",@progbits
	.align	128
        .global         _Z24update_velocities_kernelPdS_S_S_S_iidddd
        .type           _Z24update_velocities_kernelPdS_S_S_S_iidddd,@function
        .size           _Z24update_velocities_kernelPdS_S_S_S_iidddd,(.L_x_78 - _Z24update_velocities_kernelPdS_S_S_S_iidddd)
        .other          _Z24update_velocities_kernelPdS_S_S_S_iidddd,@"STO_CUDA_ENTRY STV_DEFAULT"
_Z24update_velocities_kernelPdS_S_S_S_iidddd:
.text._Z24update_velocities_kernelPdS_S_S_S_iidddd:
[----:B------:R-:W-:Y:S01]  /*0000*/  LDC R1, c[0x0][0x37c] ;  /* 0x0000df00ff017b82 */ /* 0x000fe20000000800 */
[----:B------:R-:W0:Y:S07]  /*0010*/  S2R R5, SR_TID.X ;  /* 0x0000000000057919 */ /* 0x000e2e0000002100 */
[----:B------:R-:W0:Y:S01]  /*0020*/  S2UR UR4, SR_CTAID.X ;  /* 0x00000000000479c3 */ /* 0x000e220000002500 */
[----:B------:R-:W-:Y:S01]  /*0030*/  BSSY.RECONVERGENT B0, `(.L_x_24) ;  /* 0x00000ce000007945 */ /* 0x000fe20003800200 */
[----:B------:R-:W1:Y:S06]  /*0040*/  S2R R0, SR_TID.Y ;  /* 0x0000000000007919 */ /* 0x000e6c0000002200 */
[----:B------:R-:W0:Y:S08]  /*0050*/  LDC R30, c[0x0][0x360] ;  /* 0x0000d800ff1e7b82 */ /* 0x000e300000000800 */
[----:B------:R-:W2:Y:S08]  /*0060*/  LDC.64 R2, c[0x0][0x3a8] ;  /* 0x0000ea00ff027b82 */ /* 0x000eb00000000a00 */
[----:B------:R-:W1:Y:S08]  /*0070*/  S2UR UR5, SR_CTAID.Y ;  /* 0x00000000000579c3 */ /* 0x000e700000002600 */
[----:B------:R-:W1:Y:S01]  /*0080*/  LDC R29, c[0x0][0x364] ;  /* 0x0000d900ff1d7b82 */ /* 0x000e620000000800 */
[----:B0-----:R-:W-:-:S05]  /*0090*/  IMAD R30, R30, UR4, R5 ;  /* 0x000000041e1e7c24 */ /* 0x001fca000f8e0205 */
[----:B--2---:R-:W-:-:S04]  /*00a0*/  ISETP.GE.AND P0, PT, R30, R2, PT ;  /* 0x000000021e00720c */ /* 0x004fc80003f06270 */
[----:B------:R-:W-:Y:S01]  /*00b0*/  ISETP.LT.OR P0, PT, R30, 0x1, P0 ;  /* 0x000000011e00780c */ /* 0x000fe20000701670 */
[----:B-1----:R-:W-:Y:S01]  /*00c0*/  IMAD R29, R29, UR5, R0 ;  /* 0x000000051d1d7c24 */ /* 0x002fe2000f8e0200 */
[----:B------:R-:W0:Y:S01]  /*00d0*/  LDCU.64 UR4, c[0x0][0x358] ;  /* 0x00006b00ff0477ac */ /* 0x000e220008000a00 */
[----:B------:R-:W-:-:S03]  /*00e0*/  VIADD R0, R3, 0xffffffff ;  /* 0xffffffff03007836 */ /* 0x000fc60000000000 */
[----:B------:R-:W-:-:S04]  /*00f0*/  ISETP.EQ.OR P0, PT, R29, RZ, P0 ;  /* 0x000000ff1d00720c */ /* 0x000fc80000702670 */
[----:B------:R-:W-:-:S13]  /*0100*/  ISETP.GE.OR P0, PT, R29, R0, P0 ;  /* 0x000000001d00720c */ /* 0x000fda0000706670 */
[----:B0-----:R-:W-:Y:S05]  /*0110*/  @P0 BRA `(.L_x_25) ;  /* 0x0000000800fc0947 */ /* 0x001fea0003800000 */
[----:B------:R-:W0:Y:S01]  /*0120*/  LDC.64 R20, c[0x0][0x380] ;  /* 0x0000e000ff147b82 */ /* 0x000e220000000a00 */
[----:B------:R-:W-:Y:S01]  /*0130*/  IMAD R3, R29, R2, R29 ;  /* 0x000000021d037224 */ /* 0x000fe200078e021d */
[----:B------:R-:W1:Y:S03]  /*0140*/  LDCU UR6, c[0x0][0x3b4] ;  /* 0x00007680ff0677ac */ /* 0x000e660008000800 */
[----:B------:R-:W-:-:S03]  /*0150*/  IMAD.IADD R28, R30, 0x1, R3 ;  /* 0x000000011e1c7824 */ /* 0x000fc600078e0203 */
[----:B------:R-:W2:Y:S01]  /*0160*/  LDC.64 R32, c[0x0][0x388] ;  /* 0x0000e200ff207b82 */ /* 0x000ea20000000a00 */
[----:B0-----:R-:W-:-:S05]  /*0170*/  IMAD.WIDE R4, R28, 0x8, R20 ;  /* 0x000000081c047825 */ /* 0x001fca00078e0214 */
[----:B------:R-:W3:Y:S04]  /*0180*/  LDG.E.64 R14, desc[UR4][R4.64+-0x8] ;  /* 0xfffff804040e7981 */ /* 0x000ee8000c1e1b00 */
[----:B------:R-:W3:Y:S04]  /*0190*/  LDG.E.64 R16, desc[UR4][R4.64] ;  /* 0x0000000404107981 */ /* 0x000ee8000c1e1b00 */
[----:B------:R-:W4:Y:S01]  /*01a0*/  LDG.E.64 R18, desc[UR4][R4.64+0x8] ;  /* 0x0000080404127981 */ /* 0x000f22000c1e1b00 */
[----:B------:R-:W-:Y:S02]  /*01b0*/  IMAD R9, R29, R2, R30 ;  /* 0x000000021d097224 */ /* 0x000fe400078e021e */
[----:B------:R-:W-:-:S02]  /*01c0*/  VIADD R23, R2, 0x1 ;  /* 0x0000000102177836 */ /* 0x000fc40000000000 */
[----:B--2---:R-:W-:-:S03]  /*01d0*/  IMAD.WIDE R32, R9, 0x8, R32 ;  /* 0x0000000809207825 */ /* 0x004fc600078e0220 */
[----:B------:R-:W-:Y:S01]  /*01e0*/  IADD3 R3, PT, PT, R30, R3, -R23 ;  /* 0x000000031e037210 */ /* 0x000fe20007ffe817 */
[----:B------:R-:W-:Y:S01]  /*01f0*/  IMAD.WIDE R22, R23, 0x8, R4 ;  /* 0x0000000817167825 */ /* 0x000fe200078e0204 */
[----:B------:R-:W2:Y:S03]  /*0200*/  LDG.E.64 R10, desc[UR4][R32.64+-0x8] ;  /* 0xfffff804200a7981 */ /* 0x000ea6000c1e1b00 */
[----:B------:R-:W-:Y:S01]  /*0210*/  IMAD.WIDE R20, R3, 0x8, R20 ;  /* 0x0000000803147825 */ /* 0x000fe200078e0214 */
[----:B------:R0:W2:Y:S04]  /*0220*/  LDG.E.64 R12, desc[UR4][R32.64] ;  /* 0x00000004200c7981 */ /* 0x0000a8000c1e1b00 */
[----:B------:R-:W5:Y:S01]  /*0230*/  LDG.E.64 R22, desc[UR4][R22.64] ;  /* 0x0000000416167981 */ /* 0x000f62000c1e1b00 */
[----:B------:R-:W-:-:S02]  /*0240*/  IMAD.WIDE R36, R2, 0x8, R32 ;  /* 0x0000000802247825 */ /* 0x000fc400078e0220 */
[----:B------:R-:W0:Y:S01]  /*0250*/  LDC.64 R2, c[0x0][0x3b0] ;  /* 0x0000ec00ff027b82 */ /* 0x000e220000000a00 */
[----:B------:R-:W5:Y:S04]  /*0260*/  LDG.E.64 R20, desc[UR4][R20.64] ;  /* 0x0000000414147981 */ /* 0x000f68000c1e1b00 */
[----:B------:R-:W5:Y:S04]  /*0270*/  LDG.E.64 R6, desc[UR4][R36.64+-0x8] ;  /* 0xfffff80424067981 */ /* 0x000f68000c1e1b00 */
[----:B------:R-:W5:Y:S01]  /*0280*/  LDG.E.64 R4, desc[UR4][R36.64] ;  /* 0x0000000424047981 */ /* 0x000f62000c1e1b00 */
[----:B-1----:R-:W0:Y:S01]  /*0290*/  MUFU.RCP64H R27, UR6 ;  /* 0x00000006001b7d08 */ /* 0x002e220008001800 */
[----:B------:R-:W-:-:S06]  /*02a0*/  IMAD.MOV.U32 R26, RZ, RZ, 0x1 ;  /* 0x00000001ff1a7424 */ /* 0x000fcc00078e00ff */
[----:B0-----:R-:W-:-:S08]  /*02b0*/  DFMA R24, R26, -R2, 1 ;  /* 0x3ff000001a18742b */ /* 0x001fd00000000802 */
[----:B------:R-:W-:-:S08]  /*02c0*/  DFMA R34, R24, R24, R24 ;  /* 0x000000181822722b */ /* 0x000fd00000000018 */
[----:B------:R-:W-:Y:S01]  /*02d0*/  DFMA R26, R26, R34, R26 ;  /* 0x000000221a1a722b */ /* 0x000fe2000000001a */
[----:B------:R-:W-:Y:S01]  /*02e0*/  BSSY.RECONVERGENT B1, `(.L_x_26) ;  /* 0x0000022000017945 */ /* 0x000fe20003800200 */
[----:B---3--:R-:W-:Y:S02]  /*02f0*/  DADD R24, R14, R16 ;  /* 0x000000000e187229 */ /* 0x008fe40000000010 */
[----:B----4-:R-:W-:-:S06]  /*0300*/  DADD R34, R16, R18 ;  /* 0x0000000010227229 */ /* 0x010fcc0000000012 */
[----:B------:R-:W-:Y:S02]  /*0310*/  DMUL R32, R24, 0.5 ;  /* 0x3fe0000018207828 */ /* 0x000fe40000000000 */
[----:B------:R-:W-:-:S06]  /*0320*/  DMUL R24, R34, 0.5 ;  /* 0x3fe0000022187828 */ /* 0x000fcc0000000000 */
[----:B------:R-:W-:Y:S02]  /*0330*/  DMUL R34, R32, R32 ;  /* 0x0000002020227228 */ /* 0x000fe40000000000 */
[----:B------:R-:W-:-:S06]  /*0340*/  DFMA R32, R26, -R2, 1 ;  /* 0x3ff000001a20742b */ /* 0x000fcc0000000802 */
[----:B------:R-:W-:Y:S02]  /*0350*/  DFMA R24, R24, R24, -R34 ;  /* 0x000000181818722b */ /* 0x000fe40000000822 */
[----:B------:R-:W-:-:S08]  /*0360*/  DFMA R34, R26, R32, R26 ;  /* 0x000000201a22722b */ /* 0x000fd0000000001a */
[----:B------:R-:W-:-:S08]  /*0370*/  DMUL R26, R24, -R34 ;  /* 0x80000022181a7228 */ /* 0x000fd00000000000 */
[----:B------:R-:W-:Y:S02]  /*0380*/  DFMA R2, R26, -R2, -R24 ;  /* 0x800000021a02722b */ /* 0x000fe40000000818 */
[----:B--2---:R-:W-:-:S06]  /*0390*/  DADD R12, R10, R12 ;  /* 0x000000000a0c7229 */ /* 0x004fcc000000000c */
[----:B------:R-:W-:Y:S02]  /*03a0*/  DFMA R2, R34, R2, R26 ;  /* 0x000000022202722b */ /* 0x000fe4000000001a */
[----:B------:R-:W-:Y:S02]  /*03b0*/  DADD R10, -RZ, -R24 ;  /* 0x00000000ff0a7229 */ /* 0x000fe40000000918 */
[C---:B-----5:R-:W-:Y:S02]  /*03c0*/  DADD R32, R16.reuse, R20 ;  /* 0x0000000010207229 */ /* 0x060fe40000000014 */
[----:B------:R-:W-:-:S04]  /*03d0*/  DADD R26, R16, R22 ;  /* 0x00000000101a7229 */ /* 0x000fc80000000016 */
[----:B------:R-:W-:Y:S02]  /*03e0*/  FFMA R0, RZ, UR6, R3 ;  /* 0x00000006ff007c23 */ /* 0x000fe40008000003 */
[----:B------:R-:W-:-:S03]  /*03f0*/  FSETP.GEU.AND P1, PT, |R11|, 6.5827683646048100446e-37, PT ;  /* 0x036000000b00780b */ /* 0x000fc60003f2e200 */
[----:B------:R-:W-:Y:S01]  /*0400*/  FSETP.GT.AND P0, PT, |R0|, 1.469367938527859385e-39, PT ;  /* 0x001000000000780b */ /* 0x000fe20003f04200 */
[----:B------:R-:W-:Y:S02]  /*0410*/  DMUL R32, R32, 0.25 ;  /* 0x3fd0000020207828 */ /* 0x000fe40000000000 */
[----:B------:R-:W-:Y:S02]  /*0420*/  DADD R4, R6, R4 ;  /* 0x0000000006047229 */ /* 0x000fe40000000004 */
[----:B------:R-:W-:-:S04]  /*0430*/  DMUL R26, R26, 0.25 ;  /* 0x3fd000001a1a7828 */ /* 0x000fc80000000000 */
[----:B------:R-:W-:-:S04]  /*0440*/  DMUL R24, R32, R12 ;  /* 0x0000000c20187228 */ /* 0x000fc80000000000 */
[----:B------:R-:W-:Y:S01]  /*0450*/  DMUL R26, R26, R4 ;  /* 0x000000041a1a7228 */ /* 0x000fe20000000000 */
[----:B------:R-:W-:Y:S10]  /*0460*/  @P0 BRA P1, `(.L_x_27) ;  /* 0x0000000000240947 */ /* 0x000ff40000800000 */
[----:B------:R-:W0:Y:S01]  /*0470*/  LDCU.64 UR6, c[0x0][0x3b0] ;  /* 0x00007600ff0677ac */ /* 0x000e220008000a00 */
[----:B------:R-:W-:Y:S01]  /*0480*/  MOV R5, R10 ;  /* 0x0000000a00057202 */ /* 0x000fe20000000f00 */
[----:B------:R-:W-:Y:S01]  /*0490*/  IMAD.MOV.U32 R4, RZ, RZ, R11 ;  /* 0x000000ffff047224 */ /* 0x000fe200078e000b */
[----:B------:R-:W-:Y:S01]  /*04a0*/  MOV R0, 0x4e0 ;  /* 0x000004e000007802 */ /* 0x000fe20000000f00 */
[----:B0-----:R-:W-:Y:S02]  /*04b0*/  IMAD.U32 R7, RZ, RZ, UR6 ;  /* 0x00000006ff077e24 */ /* 0x001fe4000f8e00ff */
[----:B------:R-:W-:-:S07]  /*04c0*/  IMAD.U32 R6, RZ, RZ, UR7 ;  /* 0x00000007ff067e24 */ /* 0x000fce000f8e00ff */
[----:B------:R-:W-:Y:S05]  /*04d0*/  CALL.REL.NOINC `($__internal_3_$__cuda_sm20_div_rn_f64_full) ;  /* 0x0000001400307944 */ /* 0x000fea0003c00000 */
[----:B------:R-:W-:Y:S01]  /*04e0*/  IMAD.MOV.U32 R2, RZ, RZ, R5 ;  /* 0x000000ffff027224 */ /* 0x000fe200078e0005 */
[----:B------:R-:W-:-:S07]  /*04f0*/  MOV R3, R4 ;  /* 0x0000000400037202 */ /* 0x000fce0000000f00 */
.L_x_27:
[----:B------:R-:W-:Y:S05]  /*0500*/  BSYNC.RECONVERGENT B1 ;  /* 0x0000000000017941 */ /* 0x000fea0003800200 */
.L_x_26:
[----:B------:R-:W0:Y:S01]  /*0510*/  LDCU UR6, c[0x0][0x3bc] ;  /* 0x00007780ff0677ac */ /* 0x000e220008000800 */
[----:B------:R-:W1:Y:S01]  /*0520*/  LDC.64 R4, c[0x0][0x3b8] ;  /* 0x0000ee00ff047b82 */ /* 0x000e620000000a00 */
[----:B------:R-:W-:Y:S01]  /*0530*/  IMAD.MOV.U32 R6, RZ, RZ, 0x1 ;  /* 0x00000001ff067424 */ /* 0x000fe200078e00ff */
[----:B------:R-:W-:Y:S01]  /*0540*/  DADD R24, -R24, R26 ;  /* 0x0000000018187229 */ /* 0x000fe2000000011a */
[----:B------:R-:W-:Y:S09]  /*0550*/  BSSY.RECONVERGENT B1, `(.L_x_28) ;  /* 0x0000018000017945 */ /* 0x000ff20003800200 */
[----:B------:R-:W-:Y:S01]  /*0560*/  FSETP.GEU.AND P1, PT, |R25|, 6.5827683646048100446e-37, PT ;  /* 0x036000001900780b */ /* 0x000fe20003f2e200 */
[----:B0-----:R-:W1:Y:S02]  /*0570*/  MUFU.RCP64H R7, UR6 ;  /* 0x0000000600077d08 */ /* 0x001e640008001800 */
[----:B-1----:R-:W-:-:S08]  /*0580*/  DFMA R10, R6, -R4, 1 ;  /* 0x3ff00000060a742b */ /* 0x002fd00000000804 */
[----:B------:R-:W-:-:S08]  /*0590*/  DFMA R10, R10, R10, R10 ;  /* 0x0000000a0a0a722b */ /* 0x000fd0000000000a */
[----:B------:R-:W-:-:S08]  /*05a0*/  DFMA R10, R6, R10, R6 ;  /* 0x0000000a060a722b */ /* 0x000fd00000000006 */
[----:B------:R-:W-:-:S08]  /*05b0*/  DFMA R6, R10, -R4, 1 ;  /* 0x3ff000000a06742b */ /* 0x000fd00000000804 */
[----:B------:R-:W-:-:S08]  /*05c0*/  DFMA R6, R10, R6, R10 ;  /* 0x000000060a06722b */ /* 0x000fd0000000000a */
[----:B------:R-:W-:-:S08]  /*05d0*/  DMUL R10, R24, R6 ;  /* 0x00000006180a7228 */ /* 0x000fd00000000000 */
[----:B------:R-:W-:-:S08]  /*05e0*/  DFMA R4, R10, -R4, R24 ;  /* 0x800000040a04722b */ /* 0x000fd00000000018 */
[----:B------:R-:W-:-:S10]  /*05f0*/  DFMA R4, R6, R4, R10 ;  /* 0x000000040604722b */ /* 0x000fd4000000000a */
[----:B------:R-:W-:-:S05]  /*0600*/  FFMA R0, RZ, UR6, R5 ;  /* 0x00000006ff007c23 */ /* 0x000fca0008000005 */
[----:B------:R-:W-:-:S13]  /*0610*/  FSETP.GT.AND P0, PT, |R0|, 1.469367938527859385e-39, PT ;  /* 0x001000000000780b */ /* 0x000fda0003f04200 */
[----:B------:R-:W-:Y:S05]  /*0620*/  @P0 BRA P1, `(.L_x_29) ;  /* 0x0000000000280947 */ /* 0x000fea0000800000 */
[----:B------:R-:W0:Y:S01]  /*0630*/  LDCU.64 UR6, c[0x0][0x3b8] ;  /* 0x00007700ff0677ac */ /* 0x000e220008000a00 */
[----:B------:R-:W-:Y:S01]  /*0640*/  IMAD.MOV.U32 R5, RZ, RZ, R24 ;  /* 0x000000ffff057224 */ /* 0x000fe200078e0018 */
[----:B------:R-:W-:Y:S01]  /*0650*/  MOV R0, 0x6a0 ;  /* 0x000006a000007802 */ /* 0x000fe20000000f00 */
[----:B------:R-:W-:Y:S02]  /*0660*/  IMAD.MOV.U32 R4, RZ, RZ, R25 ;  /* 0x000000ffff047224 */ /* 0x000fe400078e0019 */
[----:B0-----:R-:W-:Y:S01]  /*0670*/  IMAD.U32 R7, RZ, RZ, UR6 ;  /* 0x00000006ff077e24 */ /* 0x001fe2000f8e00ff */
[----:B------:R-:W-:-:S07]  /*0680*/  MOV R6, UR7 ;  /* 0x0000000700067c02 */ /* 0x000fce0008000f00 */
[----:B------:R-:W-:Y:S05]  /*0690*/  CALL.REL.NOINC `($__internal_3_$__cuda_sm20_div_rn_f64_full) ;  /* 0x0000001000c07944 */ /* 0x000fea0003c00000 */
[----:B------:R-:W-:-:S04]  /*06a0*/  LOP3.LUT R5, R5, R4, RZ, 0x3c, !PT ;  /* 0x0000000405057212 */ /* 0x000fc800078e3cff */
[----:B------:R-:W-:-:S04]  /*06b0*/  LOP3.LUT R4, R5, R4, RZ, 0x3c, !PT ;  /* 0x0000000405047212 */ /* 0x000fc800078e3cff */
[----:B------:R-:W-:-:S07]  /*06c0*/  LOP3.LUT R5, R5, R4, RZ, 0x3c, !PT ;  /* 0x0000000405057212 */ /* 0x000fce00078e3cff */
.L_x_29:
[----:B------:R-:W-:Y:S05]  /*06d0*/  BSYNC.RECONVERGENT B1 ;  /* 0x0000000000017941 */ /* 0x000fea0003800200 */
.L_x_28:
[----:B------:R-:W0:Y:S01]  /*06e0*/  LDC.64 R10, c[0x0][0x390] ;  /* 0x0000e400ff0a7b82 */ /* 0x000e220000000a00 */
[----:B------:R-:W1:Y:S07]  /*06f0*/  LDCU UR6, c[0x0][0x3b4] ;  /* 0x00007680ff0677ac */ /* 0x000e6e0008000800 */
[----:B------:R-:W2:Y:S01]  /*0700*/  LDC.64 R6, c[0x0][0x3b0] ;  /* 0x0000ec00ff067b82 */ /* 0x000ea20000000a00 */
[----:B0-----:R-:W-:-:S05]  /*0710*/  IMAD.WIDE R10, R9, 0x8, R10 ;  /* 0x00000008090a7825 */ /* 0x001fca00078e020a */
[----:B------:R-:W3:Y:S04]  /*0720*/  LDG.E.64 R8, desc[UR4][R10.64] ;  /* 0x000000040a087981 */ /* 0x000ee8000c1e1b00 */
[----:B------:R-:W3:Y:S01]  /*0730*/  LDG.E.64 R12, desc[UR4][R10.64+-0x8] ;  /* 0xfffff8040a0c7981 */ /* 0x000ee2000c1e1b00 */
[----:B-1----:R-:W2:Y:S01]  /*0740*/  MUFU.RCP64H R25, UR6 ;  /* 0x0000000600197d08 */ /* 0x002ea20008001800 */
[----:B------:R-:W-:Y:S01]  /*0750*/  IMAD.MOV.U32 R24, RZ, RZ, 0x1 ;  /* 0x00000001ff187424 */ /* 0x000fe200078e00ff */
[----:B------:R-:W-:Y:S01]  /*0760*/  BSSY.RECONVERGENT B1, `(.L_x_30) ;  /* 0x0000018000017945 */ /* 0x000fe20003800200 */
[----:B------:R-:W-:-:S04]  /*0770*/  DADD R2, -R4, R2 ;  /* 0x0000000004027229 */ /* 0x000fc80000000102 */
[----:B--2---:R-:W-:-:S08]  /*0780*/  DFMA R26, R24, -R6, 1 ;  /* 0x3ff00000181a742b */ /* 0x004fd00000000806 */
[----:B------:R-:W-:-:S08]  /*0790*/  DFMA R26, R26, R26, R26 ;  /* 0x0000001a1a1a722b */ /* 0x000fd0000000001a */
[----:B------:R-:W-:-:S08]  /*07a0*/  DFMA R26, R24, R26, R24 ;  /* 0x0000001a181a722b */ /* 0x000fd00000000018 */
[----:B------:R-:W-:-:S08]  /*07b0*/  DFMA R24, R26, -R6, 1 ;  /* 0x3ff000001a18742b */ /* 0x000fd00000000806 */
[----:B------:R-:W-:Y:S02]  /*07c0*/  DFMA R24, R26, R24, R26 ;  /* 0x000000181a18722b */ /* 0x000fe4000000001a */
[----:B---3--:R-:W-:-:S08]  /*07d0*/  DADD R8, R8, -R12 ;  /* 0x0000000008087229 */ /* 0x008fd0000000080c */
[----:B------:R-:W-:Y:S02]  /*07e0*/  DMUL R10, R24, R8 ;  /* 0x00000008180a7228 */ /* 0x000fe40000000000 */
[----:B------:R-:W-:-:S06]  /*07f0*/  FSETP.GEU.AND P1, PT, |R9|, 6.5827683646048100446e-37, PT ;  /* 0x036000000900780b */ /* 0x000fcc0003f2e200 */
        /* <DEDUP_REMOVED lines=12> */
[----:B------:R-:W-:Y:S02]  /*08c0*/  IMAD.MOV.U32 R6, RZ, RZ, R5 ;  /* 0x000000ffff067224 */ /* 0x000fe400078e0005 */
[----:B------:R-:W-:-:S07]  /*08d0*/  IMAD.MOV.U32 R7, RZ, RZ, R4 ;  /* 0x000000ffff077224 */ /* 0x000fce00078e0004 */
.L_x_31:
[----:B------:R-:W-:Y:S05]  /*08e0*/  BSYNC.RECONVERGENT B1 ;  /* 0x0000000000017941 */ /* 0x000fea0003800200 */
.L_x_30:
[----:B------:R-:W0:Y:S01]  /*08f0*/  LDC.64 R8, c[0x0][0x3b0] ;  /* 0x0000ec00ff087b82 */ /* 0x000e220000000a00 */
[----:B------:R-:W-:Y:S01]  /*0900*/  IMAD.MOV.U32 R4, RZ, RZ, 0x1 ;  /* 0x00000001ff047424 */ /* 0x000fe200078e00ff */
[----:B------:R-:W-:Y:S01]  /*0910*/  DADD R24, R16, R16 ;  /* 0x0000000010187229 */ /* 0x000fe20000000010 */
[----:B------:R-:W-:Y:S01]  /*0920*/  BSSY.RECONVERGENT B1, `(.L_x_32) ;  /* 0x000001a000017945 */ /* 0x000fe20003800200 */
[----:B------:R-:W-:Y:S02]  /*0930*/  DADD R2, R2, -R6 ;  /* 0x0000000002027229 */ /* 0x000fe40000000806 */
[----:B0-----:R-:W-:-:S06]  /*0940*/  DMUL R8, R8, R8 ;  /* 0x0000000808087228 */ /* 0x001fcc0000000000 */
[----:B------:R-:W0:Y:S02]  /*0950*/  MUFU.RCP64H R5, R9 ;  /* 0x0000000900057308 */ /* 0x000e240000001800 */
[----:B0-----:R-:W-:-:S08]  /*0960*/  DFMA R10, -R8, R4, 1 ;  /* 0x3ff00000080a742b */ /* 0x001fd00000000104 */
[----:B------:R-:W-:-:S08]  /*0970*/  DFMA R10, R10, R10, R10 ;  /* 0x0000000a0a0a722b */ /* 0x000fd0000000000a */
[----:B------:R-:W-:Y:S02]  /*0980*/  DFMA R4, R4, R10, R4 ;  /* 0x0000000a0404722b */ /* 0x000fe40000000004 */
[----:B------:R-:W-:-:S06]  /*0990*/  DADD R10, R18, -R24 ;  /* 0x00000000120a7229 */ /* 0x000fcc0000000818 */
[----:B------:R-:W-:Y:S02]  /*09a0*/  DFMA R12, -R8, R4, 1 ;  /* 0x3ff00000080c742b */ /* 0x000fe40000000104 */
[----:B------:R-:W-:-:S06]  /*09b0*/  DADD R10, R14, R10 ;  /* 0x000000000e0a7229 */ /* 0x000fcc000000000a */
[----:B------:R-:W-:-:S04]  /*09c0*/  DFMA R12, R4, R12, R4 ;  /* 0x0000000c040c722b */ /* 0x000fc80000000004 */
[----:B------:R-:W-:-:S04]  /*09d0*/  FSETP.GEU.AND P1, PT, |R11|, 6.5827683646048100446e-37, PT ;  /* 0x036000000b00780b */ /* 0x000fc80003f2e200 */
[----:B------:R-:W-:-:S08]  /*09e0*/  DMUL R14, R10, R12 ;  /* 0x0000000c0a0e7228 */ /* 0x000fd00000000000 */
[----:B------:R-:W-:-:S08]  /*09f0*/  DFMA R4, -R8, R14, R10 ;  /* 0x0000000e0804722b */ /* 0x000fd0000000010a */
[----:B------:R-:W-:-:S10]  /*0a00*/  DFMA R14, R12, R4, R14 ;  /* 0x000000040c0e722b */ /* 0x000fd4000000000e */
[----:B------:R-:W-:-:S05]  /*0a10*/  FFMA R0, RZ, R9, R15 ;  /* 0x00000009ff007223 */ /* 0x000fca000000000f */
[----:B------:R-:W-:-:S13]  /*0a20*/  FSETP.GT.AND P0, PT, |R0|, 1.469367938527859385e-39, PT ;  /* 0x001000000000780b */ /* 0x000fda0003f04200 */
[----:B------:R-:W-:Y:S05]  /*0a30*/  @P0 BRA P1, `(.L_x_33) ;  /* 0x0000000000200947 */ /* 0x000fea0000800000 */
[----:B------:R-:W-:Y:S01]  /*0a40*/  IMAD.MOV.U32 R5, RZ, RZ, R10 ;  /* 0x000000ffff057224 */ /* 0x000fe200078e000a */
[----:B------:R-:W-:Y:S01]  /*0a50*/  MOV R4, R11 ;  /* 0x0000000b00047202 */ /* 0x000fe20000000f00 */
[----:B------:R-:W-:Y:S01]  /*0a60*/  IMAD.MOV.U32 R7, RZ, RZ, R8 ;  /* 0x000000ffff077224 */ /* 0x000fe200078e0008 */
[----:B------:R-:W-:Y:S01]  /*0a70*/  MOV R0, 0xaa0 ;  /* 0x00000aa000007802 */ /* 0x000fe20000000f00 */
[----:B------:R-:W-:-:S07]  /*0a80*/  IMAD.MOV.U32 R6, RZ, RZ, R9 ;  /* 0x000000ffff067224 */ /* 0x000fce00078e0009 */
[----:B------:R-:W-:Y:S05]  /*0a90*/  CALL.REL.NOINC `($__internal_3_$__cuda_sm20_div_rn_f64_full) ;  /* 0x0000000c00c07944 */ /* 0x000fea0003c00000 */
[----:B------:R-:W-:Y:S02]  /*0aa0*/  IMAD.MOV.U32 R14, RZ, RZ, R5 ;  /* 0x000000ffff0e7224 */ /* 0x000fe400078e0005 */
[----:B------:R-:W-:-:S07]  /*0ab0*/  IMAD.MOV.U32 R15, RZ, RZ, R4 ;  /* 0x000000ffff0f7224 */ /* 0x000fce00078e0004 */
.L_x_33:
[----:B------:R-:W-:Y:S05]  /*0ac0*/  BSYNC.RECONVERGENT B1 ;  /* 0x0000000000017941 */ /* 0x000fea0003800200 */
.L_x_32:
[----:B------:R-:W0:Y:S01]  /*0ad0*/  LDC.64 R8, c[0x0][0x3b8] ;  /* 0x0000ee00ff087b82 */ /* 0x000e220000000a00 */
[----:B------:R-:W-:Y:S01]  /*0ae0*/  MOV R4, 0x1 ;  /* 0x0000000100047802 */ /* 0x000fe20000000f00 */
[----:B------:R-:W-:Y:S01]  /*0af0*/  DADD R22, R22, -R24 ;  /* 0x0000000016167229 */ /* 0x000fe20000000818 */
[----:B------:R-:W-:Y:S07]  /*0b00*/  BSSY.RECONVERGENT B1, `(.L_x_34) ;  /* 0x0000019000017945 */ /* 0x000fee0003800200 */
[----:B------:R-:W-:-:S10]  /*0b10*/  DADD R22, R20, R22 ;  /* 0x0000000014167229 */ /* 0x000fd40000000016 */
[----:B------:R-:W-:Y:S01]  /*0b20*/  FSETP.GEU.AND P1, PT, |R23|, 6.5827683646048100446e-37, PT ;  /* 0x036000001700780b */ /* 0x000fe20003f2e200 */
[----:B0-----:R-:W-:-:S06]  /*0b30*/  DMUL R8, R8, R8 ;  /* 0x0000000808087228 */ /* 0x001fcc0000000000 */
[----:B------:R-:W0:Y:S02]  /*0b40*/  MUFU.RCP64H R5, R9 ;  /* 0x0000000900057308 */ /* 0x000e240000001800 */
[----:B0-----:R-:W-:-:S08]  /*0b50*/  DFMA R6, -R8, R4, 1 ;  /* 0x3ff000000806742b */ /* 0x001fd00000000104 */
[----:B------:R-:W-:-:S08]  /*0b60*/  DFMA R6, R6, R6, R6 ;  /* 0x000000060606722b */ /* 0x000fd00000000006 */
[----:B------:R-:W-:-:S08]  /*0b70*/  DFMA R6, R4, R6, R4 ;  /* 0x000000060406722b */ /* 0x000fd00000000004 */
[----:B------:R-:W-:-:S08]  /*0b80*/  DFMA R4, -R8, R6, 1 ;  /* 0x3ff000000804742b */ /* 0x000fd00000000106 */
[----:B------:R-:W-:-:S08]  /*0b90*/  DFMA R4, R6, R4, R6 ;  /* 0x000000040604722b */ /* 0x000fd00000000006 */
[----:B------:R-:W-:-:S08]  /*0ba0*/  DMUL R6, R22, R4 ;  /* 0x0000000416067228 */ /* 0x000fd00000000000 */
[----:B------:R-:W-:-:S08]  /*0bb0*/  DFMA R10, -R8, R6, R22 ;  /* 0x00000006080a722b */ /* 0x000fd00000000116 */
[----:B------:R-:W-:-:S10]  /*0bc0*/  DFMA R4, R4, R10, R6 ;  /* 0x0000000a0404722b */ /* 0x000fd40000000006 */
[----:B------:R-:W-:-:S05]  /*0bd0*/  FFMA R0, RZ, R9, R5 ;  /* 0x00000009ff007223 */ /* 0x000fca0000000005 */
[----:B------:R-:W-:-:S13]  /*0be0*/  FSETP.GT.AND P0, PT, |R0|, 1.469367938527859385e-39, PT ;  /* 0x001000000000780b */ /* 0x000fda0003f04200 */
[----:B------:R-:W-:Y:S05]  /*0bf0*/  @P0 BRA P1, `(.L_x_35) ;  /* 0x0000000000240947 */ /* 0x000fea0000800000 */
[----:B------:R-:W-:Y:S01]  /*0c00*/  IMAD.MOV.U32 R5, RZ, RZ, R22 ;  /* 0x000000ffff057224 */ /* 0x000fe200078e0016 */
[----:B------:R-:W-:Y:S01]  /*0c10*/  MOV R0, 0xc60 ;  /* 0x00000c6000007802 */ /* 0x000fe20000000f00 */
[----:B------:R-:W-:Y:S02]  /*0c20*/  IMAD.MOV.U32 R4, RZ, RZ, R23 ;  /* 0x000000ffff047224 */ /* 0x000fe400078e0017 */
[----:B------:R-:W-:Y:S02]  /*0c30*/  IMAD.MOV.U32 R7, RZ, RZ, R8 ;  /* 0x000000ffff077224 */ /* 0x000fe400078e0008 */
[----:B------:R-:W-:-:S07]  /*0c40*/  IMAD.MOV.U32 R6, RZ, RZ, R9 ;  /* 0x000000ffff067224 */ /* 0x000fce00078e0009 */
[----:B------:R-:W-:Y:S05]  /*0c50*/  CALL.REL.NOINC `($__internal_3_$__cuda_sm20_div_rn_f64_full) ;  /* 0x0000000c00507944 */ /* 0x000fea0003c00000 */
[----:B------:R-:W-:-:S04]  /*0c60*/  LOP3.LUT R5, R5, R4, RZ, 0x3c, !PT ;  /* 0x0000000405057212 */ /* 0x000fc800078e3cff */
[----:B------:R-:W-:-:S04]  /*0c70*/  LOP3.LUT R4, R5, R4, RZ, 0x3c, !PT ;  /* 0x0000000405047212 */ /* 0x000fc800078e3cff */
[----:B------:R-:W-:-:S07]  /*0c80*/  LOP3.LUT R5, R5, R4, RZ, 0x3c, !PT ;  /* 0x0000000405057212 */ /* 0x000fce00078e3cff */
.L_x_35:
[----:B------:R-:W-:Y:S05]  /*0c90*/  BSYNC.RECONVERGENT B1 ;  /* 0x0000000000017941 */ /* 0x000fea0003800200 */
.L_x_34:
[----:B------:R-:W0:Y:S01]  /*0ca0*/  LDCU.128 UR8, c[0x0][0x3c0] ;  /* 0x00007800ff0877ac */ /* 0x000e220008000c00 */
[----:B------:R-:W1:Y:S01]  /*0cb0*/  LDC.64 R6, c[0x0][0x398] ;  /* 0x0000e600ff067b82 */ /* 0x000e620000000a00 */
[----:B------:R-:W-:-:S08]  /*0cc0*/  DADD R4, R4, R14 ;  /* 0x0000000004047229 */ /* 0x000fd0000000000e */
[----:B0-----:R-:W-:Y:S01]  /*0cd0*/  DFMA R2, R4, UR10, R2 ;  /* 0x0000000a04027c2b */ /* 0x001fe20008000002 */
[----:B-1----:R-:W-:-:S07]  /*0ce0*/  IMAD.WIDE R4, R28, 0x8, R6 ;  /* 0x000000081c047825 */ /* 0x002fce00078e0206 */
[----:B------:R-:W-:-:S07]  /*0cf0*/  DFMA R2, R2, UR8, R16 ;  /* 0x0000000802027c2b */ /* 0x000fce0008000010 */
[----:B------:R0:W-:Y:S04]  /*0d00*/  STG.E.64 desc[UR4][R4.64], R2 ;  /* 0x0000000204007986 */ /* 0x0001e8000c101b04 */
.L_x_25:
[----:B------:R-:W-:Y:S05]  /*0d10*/  BSYNC.RECONVERGENT B0 ;  /* 0x0000000000007941 */ /* 0x000fea0003800200 */
.L_x_24:
[----:B0-----:R-:W0:Y:S02]  /*0d20*/  LDC.64 R4, c[0x0][0x3a8] ;  /* 0x0000ea00ff047b82 */ /* 0x001e240000000a00 */
[----:B0-----:R-:W-:Y:S02]  /*0d30*/  ISETP.GE.AND P0, PT, R29, R5, PT ;  /* 0x000000051d00720c */ /* 0x001fe40003f06270 */
[----:B------:R-:W-:-:S04]  /*0d40*/  IADD3 R3, PT, PT, R4, -0x1, RZ ;  /* 0xffffffff04037810 */ /* 0x000fc80007ffe0ff */
[----:B------:R-:W-:-:S04]  /*0d50*/  ISETP.GE.OR P0, PT, R30, R3, P0 ;  /* 0x000000031e00720c */ /* 0x000fc80000706670 */
[----:B------:R-:W-:-:S04]  /*0d60*/  ISETP.LT.OR P0, PT, R30, 0x1, P0 ;  /* 0x000000011e00780c */ /* 0x000fc80000701670 */
[----:B------:R-:W-:-:S13]  /*0d70*/  ISETP.EQ.OR P0, PT, R29, RZ, P0 ;  /* 0x000000ff1d00720c */ /* 0x000fda0000702670 */
[----:B------:R-:W-:Y:S05]  /*0d80*/  @P0 EXIT ;  /* 0x000000000000094d */ /* 0x000fea0003800000 */
[----:B------:R-:W0:Y:S01]  /*0d90*/  LDC.64 R26, c[0x0][0x388] ;  /* 0x0000e200ff1a7b82 */ /* 0x000e220000000a00 */
[----:B------:R-:W-:Y:S01]  /*0da0*/  VIADD R3, R29, 0xffffffff ;  /* 0xffffffff1d037836 */ /* 0x000fe20000000000 */
[----:B------:R-:W1:Y:S03]  /*0db0*/  LDCU UR6, c[0x0][0x3bc] ;  /* 0x00007780ff0677ac */ /* 0x000e660008000800 */
[----:B------:R-:W-:-:S03]  /*0dc0*/  IMAD R30, R3, R4, R30 ;  /* 0x00000004031e7224 */ /* 0x000fc600078e021e */
[----:B------:R-:W2:Y:S01]  /*0dd0*/  LDC.64 R28, c[0x0][0x380] ;  /* 0x0000e000ff1c7b82 */ /* 0x000ea20000000a00 */
[----:B------:R-:W-:-:S07]  /*0de0*/  VIADD R33, R4, 0x1 ;  /* 0x0000000104217836 */ /* 0x000fce0000000000 */
[----:B------:R-:W3:Y:S01]  /*0df0*/  LDC.64 R16, c[0x0][0x3b8] ;  /* 0x0000ee00ff107b82 */ /* 0x000ee20000000a00 */
[----:B0-----:R-:W-:-:S04]  /*0e00*/  IMAD.WIDE R26, R30, 0x8, R26 ;  /* 0x000000081e1a7825 */ /* 0x001fc800078e021a */
[C---:B------:R-:W-:Y:S02]  /*0e10*/  IMAD.WIDE R12, R4.reuse, 0x8, R26 ;  /* 0x00000008040c7825 */ /* 0x040fe400078e021a */
[----:B------:R-:W4:Y:S04]  /*0e20*/  LDG.E.64 R26, desc[UR4][R26.64] ;  /* 0x000000041a1a7981 */ /* 0x000f28000c1e1b00 */
[----:B------:R-:W4:Y:S01]  /*0e30*/  LDG.E.64 R24, desc[UR4][R12.64] ;  /* 0x000000040c187981 */ /* 0x000f22000c1e1b00 */
[----:B------:R-:W-:-:S03]  /*0e40*/  IMAD.WIDE R22, R4, 0x8, R12 ;  /* 0x0000000804167825 */ /* 0x000fc600078e020c */
[----:B------:R-:W5:Y:S04]  /*0e50*/  LDG.E.64 R20, desc[UR4][R12.64+-0x8] ;  /* 0xfffff8040c147981 */ /* 0x000f68000c1e1b00 */
[----:B------:R-:W5:Y:S01]  /*0e60*/  LDG.E.64 R22, desc[UR4][R22.64] ;  /* 0x0000000416167981 */ /* 0x000f62000c1e1b00 */
[----:B------:R-:W-:-:S03]  /*0e70*/  IMAD.IADD R3, R3, 0x1, R30 ;  /* 0x0000000103037824 */ /* 0x000fc600078e021e */
[----:B------:R-:W5:Y:S01]  /*0e80*/  LDG.E.64 R14, desc[UR4][R12.64+0x8] ;  /* 0x000008040c0e7981 */ /* 0x000f62000c1e1b00 */
[----:B--2---:R-:W-:-:S05]  /*0e90*/  IMAD.WIDE R28, R3, 0x8, R28 ;  /* 0x00000008031c7825 */ /* 0x004fca00078e021c */
[----:B------:R-:W2:Y:S01]  /*0ea0*/  LDG.E.64 R2, desc[UR4][R28.64] ;  /* 0x000000041c027981 */ /* 0x000ea2000c1e1b00 */
[----:B------:R-:W-:-:S03]  /*0eb0*/  IMAD.WIDE R32, R33, 0x8, R28 ;  /* 0x0000000821207825 */ /* 0x000fc600078e021c */
[----:B------:R0:W2:Y:S04]  /*0ec0*/  LDG.E.64 R8, desc[UR4][R28.64+0x8] ;  /* 0x000008041c087981 */ /* 0x0000a8000c1e1b00 */
[----:B------:R-:W2:Y:S04]  /*0ed0*/  LDG.E.64 R10, desc[UR4][R32.64] ;  /* 0x00000004200a7981 */ /* 0x000ea8000c1e1b00 */
[----:B------:R5:W2:Y:S01]  /*0ee0*/  LDG.E.64 R6, desc[UR4][R32.64+0x8] ;  /* 0x0000080420067981 */ /* 0x000aa2000c1e1b00 */
[----:B-1----:R-:W3:Y:S01]  /*0ef0*/  MUFU.RCP64H R35, UR6 ;  /* 0x0000000600237d08 */ /* 0x002ee20008001800 */
[----:B------:R-:W-:-:S06]  /*0f00*/  IMAD.MOV.U32 R34, RZ, RZ, 0x1 ;  /* 0x00000001ff227424 */ /* 0x000fcc00078e00ff */
[----:B---3--:R-:W-:-:S08]  /*0f10*/  DFMA R36, R34, -R16, 1 ;  /* 0x3ff000002224742b */ /* 0x008fd00000000810 */
[----:B------:R-:W-:Y:S01]  /*0f20*/  DFMA R36, R36, R36, R36 ;  /* 0x000000242424722b */ /* 0x000fe20000000024 */
[----:B------:R-:W-:Y:S01]  /*0f30*/  BSSY.RECONVERGENT B0, `(.L_x_36) ;  /* 0x0000024000007945 */ /* 0x000fe20003800200 */
[----:B----4-:R-:W-:-:S08]  /*0f40*/  DADD R18, R26, R24 ;  /* 0x000000001a127229 */ /* 0x010fd00000000018 */
[----:B0-----:R-:W-:Y:S02]  /*0f50*/  DMUL R28, R18, 0.5 ;  /* 0x3fe00000121c7828 */ /* 0x001fe40000000000 */
[----:B-----5:R-:W-:Y:S02]  /*0f60*/  DADD R32, R24, R22 ;  /* 0x0000000018207229 */ /* 0x020fe40000000016 */
[----:B------:R-:W-:-:S04]  /*0f70*/  DFMA R18, R34, R36, R34 ;  /* 0x000000242212722b */ /* 0x000fc80000000022 */
[----:B------:R-:W-:Y:S02]  /*0f80*/  DMUL R12, R28, R28 ;  /* 0x0000001c1c0c7228 */ /* 0x000fe40000000000 */
[----:B------:R-:W-:Y:S02]  /*0f90*/  DMUL R32, R32, 0.5 ;  /* 0x3fe0000020207828 */ /* 0x000fe40000000000 */
        /* <DEDUP_REMOVED lines=8> */
[----:B------:R-:W-:-:S06]  /*1020*/  DADD R6, R8, R6 ;  /* 0x0000000008067229 */ /* 0x000fcc0000000006 */
[----:B------:R-:W-:Y:S02]  /*1030*/  FFMA R0, RZ, UR6, R3 ;  /* 0x00000006ff007c23 */ /* 0x000fe40008000003 */
[----:B------:R-:W-:-:S03]  /*1040*/  FSETP.GEU.AND P1, PT, |R13|, 6.5827683646048100446e-37, PT ;  /* 0x036000000d00780b */ /* 0x000fc60003f2e200 */
[----:B------:R-:W-:Y:S01]  /*1050*/  FSETP.GT.AND P0, PT, |R0|, 1.469367938527859385e-39, PT ;  /* 0x001000000000780b */ /* 0x000fe20003f04200 */
[----:B------:R-:W-:Y:S02]  /*1060*/  DADD R16, R24, R20 ;  /* 0x0000000018107229 */ /* 0x000fe40000000014 */
[----:B------:R-:W-:Y:S02]  /*1070*/  DMUL R10, R10, 0.25 ;  /* 0x3fd000000a0a7828 */ /* 0x000fe40000000000 */
[----:B------:R-:W-:Y:S02]  /*1080*/  DADD R18, R24, R14 ;  /* 0x0000000018127229 */ /* 0x000fe4000000000e */
[----:B------:R-:W-:Y:S01]  /*1090*/  DMUL R6, R6, 0.25 ;  /* 0x3fd0000006067828 */ /* 0x000fe20000000000 */
[----:B------:R-:W-:-:S03]  /*10a0*/  IADD3 R9, PT, PT, R30, R4, RZ ;  /* 0x000000041e097210 */ /* 0x000fc60007ffe0ff */
[----:B------:R-:W-:-:S04]  /*10b0*/  DMUL R16, R10, R16 ;  /* 0x000000100a107228 */ /* 0x000fc80000000000 */
[----:B------:R-:W-:Y:S01]  /*10c0*/  DMUL R18, R6, R18 ;  /* 0x0000001206127228 */ /* 0x000fe20000000000 */
[----:B------:R-:W-:Y:S10]  /*10d0*/  @P0 BRA P1, `(.L_x_37) ;  /* 0x0000000000240947 */ /* 0x000ff40000800000 */
[----:B------:R-:W0:Y:S01]  /*10e0*/  LDCU.64 UR6, c[0x0][0x3b8] ;  /* 0x00007700ff0677ac */ /* 0x000e220008000a00 */
[----:B------:R-:W-:Y:S01]  /*10f0*/  IMAD.MOV.U32 R5, RZ, RZ, R12 ;  /* 0x000000ffff057224 */ /* 0x000fe200078e000c */
[----:B------:R-:W-:Y:S01]  /*1100*/  MOV R0, 0x1150 ;  /* 0x0000115000007802 */ /* 0x000fe20000000f00 */
[----:B------:R-:W-:Y:S02]  /*1110*/  IMAD.MOV.U32 R4, RZ, RZ, R13 ;  /* 0x000000ffff047224 */ /* 0x000fe400078e000d */
[----:B0-----:R-:W-:Y:S02]  /*1120*/  IMAD.U32 R7, RZ, RZ, UR6 ;  /* 0x00000006ff077e24 */ /* 0x001fe4000f8e00ff */
[----:B------:R-:W-:-:S07]  /*1130*/  IMAD.U32 R6, RZ, RZ, UR7 ;  /* 0x00000007ff067e24 */ /* 0x000fce000f8e00ff */
[----:B------:R-:W-:Y:S05]  /*1140*/  CALL.REL.NOINC `($__internal_3_$__cuda_sm20_div_rn_f64_full) ;  /* 0x0000000800147944 */ /* 0x000fea0003c00000 */
[----:B------:R-:W-:Y:S01]  /*1150*/  MOV R2, R5 ;  /* 0x0000000500027202 */ /* 0x000fe20000000f00 */
[----:B------:R-:W-:-:S07]  /*1160*/  IMAD.MOV.U32 R3, RZ, RZ, R4 ;  /* 0x000000ffff037224 */ /* 0x000fce00078e0004 */
.L_x_37:
[----:B------:R-:W-:Y:S05]  /*1170*/  BSYNC.RECONVERGENT B0 ;  /* 0x0000000000007941 */ /* 0x000fea0003800200 */
.L_x_36:
        /* <DEDUP_REMOVED lines=21> */
[----:B------:R-:W-:Y:S01]  /*12d0*/  IMAD.MOV.U32 R4, RZ, RZ, R17 ;  /* 0x000000ffff047224 */ /* 0x000fe200078e0011 */
[----:B0-----:R-:W-:Y:S01]  /*12e0*/  MOV R7, UR6 ;  /* 0x0000000600077c02 */ /* 0x001fe20008000f00 */
[----:B------:R-:W-:-:S07]  /*12f0*/  IMAD.U32 R6, RZ, RZ, UR7 ;  /* 0x00000007ff067e24 */ /* 0x000fce000f8e00ff */
[----:B------:R-:W-:Y:S05]  /*1300*/  CALL.REL.NOINC `($__internal_3_$__cuda_sm20_div_rn_f64_full) ;  /* 0x0000000400a47944 */ /* 0x000fea0003c00000 */
[----:B------:R-:W-:-:S04]  /*1310*/  LOP3.LUT R5, R5, R4, RZ, 0x3c, !PT ;  /* 0x0000000405057212 */ /* 0x000fc800078e3cff */
[----:B------:R-:W-:-:S04]  /*1320*/  LOP3.LUT R4, R5, R4, RZ, 0x3c, !PT ;  /* 0x0000000405047212 */ /* 0x000fc800078e3cff */
[----:B------:R-:W-:-:S07]  /*1330*/  LOP3.LUT R5, R5, R4, RZ, 0x3c, !PT ;  /* 0x0000000405057212 */ /* 0x000fce00078e3cff */
.L_x_39:
[----:B------:R-:W-:Y:S05]  /*1340*/  BSYNC.RECONVERGENT B0 ;  /* 0x0000000000007941 */ /* 0x000fea0003800200 */
.L_x_38:
[----:B------:R-:W0:Y:S01]  /*1350*/  LDC.64 R6, c[0x0][0x390] ;  /* 0x0000e400ff067b82 */ /* 0x000e220000000a00 */
[----:B------:R-:W1:Y:S01]  /*1360*/  LDCU UR6, c[0x0][0x3bc] ;  /* 0x00007780ff0677ac */ /* 0x000e620008000800 */
[----:B0-----:R-:W-:-:S04]  /*1370*/  IMAD.WIDE R30, R30, 0x8, R6 ;  /* 0x000000081e1e7825 */ /* 0x001fc800078e0206 */
[----:B------:R-:W-:Y:S02]  /*1380*/  IMAD.WIDE R12, R9, 0x8, R6 ;  /* 0x00000008090c7825 */ /* 0x000fe400078e0206 */
[----:B------:R-:W2:Y:S01]  /*1390*/  LDG.E.64 R30, desc[UR4][R30.64] ;  /* 0x000000041e1e7981 */ /* 0x000ea2000c1e1b00 */
[----:B------:R-:W0:Y:S03]  /*13a0*/  LDC.64 R6, c[0x0][0x3b8] ;  /* 0x0000ee00ff067b82 */ /* 0x000e260000000a00 */
[----:B------:R-:W2:Y:S01]  /*13b0*/  LDG.E.64 R10, desc[UR4][R12.64] ;  /* 0x000000040c0a7981 */ /* 0x000ea2000c1e1b00 */
[----:B-1----:R-:W0:Y:S01]  /*13c0*/  MUFU.RCP64H R17, UR6 ;  /* 0x0000000600117d08 */ /* 0x002e220008001800 */
[----:B------:R-:W-:-:S06]  /*13d0*/  IMAD.MOV.U32 R16, RZ, RZ, 0x1 ;  /* 0x00000001ff107424 */ /* 0x000fcc00078e00ff */
[----:B0-----:R-:W-:-:S08]  /*13e0*/  DFMA R18, R16, -R6, 1 ;  /* 0x3ff000001012742b */ /* 0x001fd00000000806 */
[----:B------:R-:W-:-:S08]  /*13f0*/  DFMA R18, R18, R18, R18 ;  /* 0x000000121212722b */ /* 0x000fd00000000012 */
[----:B------:R-:W-:-:S08]  /*1400*/  DFMA R18, R16, R18, R16 ;  /* 0x000000121012722b */ /* 0x000fd00000000010 */
[----:B------:R-:W-:-:S08]  /*1410*/  DFMA R16, R18, -R6, 1 ;  /* 0x3ff000001210742b */ /* 0x000fd00000000806 */
[----:B------:R-:W-:Y:S01]  /*1420*/  DFMA R16, R18, R16, R18 ;  /* 0x000000101210722b */ /* 0x000fe20000000012 */
[----:B------:R-:W-:Y:S01]  /*1430*/  BSSY.RECONVERGENT B0, `(.L_x_40) ;  /* 0x0000013000007945 */ /* 0x000fe20003800200 */
[----:B------:R-:W-:Y:S02]  /*1440*/  DADD R2, -R4, R2 ;  /* 0x0000000004027229 */ /* 0x000fe40000000102 */
[----:B--2---:R-:W-:-:S08]  /*1450*/  DADD R10, R10, -R30 ;  /* 0x000000000a0a7229 */ /* 0x004fd0000000081e */
[----:B------:R-:W-:-:S08]  /*1460*/  DMUL R12, R16, R10 ;  /* 0x0000000a100c7228 */ /* 0x000fd00000000000 */
[----:B------:R-:W-:-:S08]  /*1470*/  DFMA R6, R12, -R6, R10 ;  /* 0x800000060c06722b */ /* 0x000fd0000000000a */
[----:B------:R-:W-:Y:S01]  /*1480*/  DFMA R6, R16, R6, R12 ;  /* 0x000000061006722b */ /* 0x000fe2000000000c */
[----:B------:R-:W-:-:S09]  /*1490*/  FSETP.GEU.AND P1, PT, |R11|, 6.5827683646048100446e-37, PT ;  /* 0x036000000b00780b */ /* 0x000fd20003f2e200 */
[----:B------:R-:W-:-:S05]  /*14a0*/  FFMA R0, RZ, UR6, R7 ;  /* 0x00000006ff007c23 */ /* 0x000fca0008000007 */
[----:B------:R-:W-:-:S13]  /*14b0*/  FSETP.GT.AND P0, PT, |R0|, 1.469367938527859385e-39, PT ;  /* 0x001000000000780b */ /* 0x000fda0003f04200 */
[----:B------:R-:W-:Y:S05]  /*14c0*/  @P0 BRA P1, `(.L_x_41) ;  /* 0x0000000000240947 */ /* 0x000fea0000800000 */
[----:B------:R-:W0:Y:S01]  /*14d0*/  LDCU.64 UR6, c[0x0][0x3b8] ;  /* 0x00007700ff0677ac */ /* 0x000e220008000a00 */
[----:B------:R-:W-:Y:S01]  /*14e0*/  IMAD.MOV.U32 R5, RZ, RZ, R10 ;  /* 0x000000ffff057224 */ /* 0x000fe200078e000a */
[----:B------:R-:W-:Y:S02]  /*14f0*/  MOV R4, R11 ;  /* 0x0000000b00047202 */ /* 0x000fe40000000f00 */
[----:B------:R-:W-:Y:S01]  /*1500*/  MOV R0, 0x1540 ;  /* 0x0000154000007802 */ /* 0x000fe20000000f00 */
[----:B0-----:R-:W-:Y:S02]  /*1510*/  IMAD.U32 R7, RZ, RZ, UR6 ;  /* 0x00000006ff077e24 */ /* 0x001fe4000f8e00ff */
[----:B------:R-:W-:-:S07]  /*1520*/  IMAD.U32 R6, RZ, RZ, UR7 ;  /* 0x00000007ff067e24 */ /* 0x000fce000f8e00ff */
[----:B------:R-:W-:Y:S05]  /*1530*/  CALL.REL.NOINC `($__internal_3_$__cuda_sm20_div_rn_f64_full) ;  /* 0x0000000400187944 */ /* 0x000fea0003c00000 */
[----:B------:R-:W-:Y:S01]  /*1540*/  IMAD.MOV.U32 R6, RZ, RZ, R5 ;  /* 0x000000ffff067224 */ /* 0x000fe200078e0005 */
[----:B------:R-:W-:-:S07]  /*1550*/  MOV R7, R4 ;  /* 0x0000000400077202 */ /* 0x000fce0000000f00 */
.L_x_41:
[----:B------:R-:W-:Y:S05]  /*1560*/  BSYNC.RECONVERGENT B0 ;  /* 0x0000000000007941 */ /* 0x000fea0003800200 */
.L_x_40:
[----:B------:R-:W0:Y:S01]  /*1570*/  LDC.64 R10, c[0x0][0x3b0] ;  /* 0x0000ec00ff0a7b82 */ /* 0x000e220000000a00 */
[----:B------:R-:W-:Y:S01]  /*1580*/  IMAD.MOV.U32 R4, RZ, RZ, 0x1 ;  /* 0x00000001ff047424 */ /* 0x000fe200078e00ff */
[----:B------:R-:W-:Y:S01]  /*1590*/  DADD R16, R24, R24 ;  /* 0x0000000018107229 */ /* 0x000fe20000000018 */
[----:B------:R-:W-:Y:S01]  /*15a0*/  BSSY.RECONVERGENT B0, `(.L_x_42) ;  /* 0x000001a000007945 */ /* 0x000fe20003800200 */
[----:B------:R-:W-:-:S06]  /*15b0*/  DADD R2, R2, -R6 ;  /* 0x0000000002027229 */ /* 0x000fcc0000000806 */
[----:B------:R-:W-:-:S08]  /*15c0*/  DADD R14, R14, -R16 ;  /* 0x000000000e0e7229 */ /* 0x000fd00000000810 */
[----:B------:R-:W-:Y:S02]  /*15d0*/  DADD R20, R20, R14 ;  /* 0x0000000014147229 */ /* 0x000fe4000000000e */
[----:B0-----:R-:W-:-:S08]  /*15e0*/  DMUL R10, R10, R10 ;  /* 0x0000000a0a0a7228 */ /* 0x001fd00000000000 */
[----:B------:R-:W-:Y:S01]  /*15f0*/  FSETP.GEU.AND P1, PT, |R21|, 6.5827683646048100446e-37, PT ;  /* 0x036000001500780b */ /* 0x000fe20003f2e200 */
        /* <DEDUP_REMOVED lines=20> */
.L_x_43:
[----:B------:R-:W-:Y:S05]  /*1740*/  BSYNC.RECONVERGENT B0 ;  /* 0x0000000000007941 */ /* 0x000fea0003800200 */
.L_x_42:
        /* <DEDUP_REMOVED lines=25> */
[----:B------:R-:W-:-:S04]  /*18e0*/  LOP3.LUT R5, R5, R4, RZ, 0x3c, !PT ;  /* 0x0000000405057212 */ /* 0x000fc800078e3cff */
[----:B------:R-:W-:-:S04]  /*18f0*/  LOP3.LUT R4, R5, R4, RZ, 0x3c, !PT ;  /* 0x0000000405047212 */ /* 0x000fc800078e3cff */
[----:B------:R-:W-:-:S07]  /*1900*/  LOP3.LUT R5, R5, R4, RZ, 0x3c, !PT ;  /* 0x0000000405057212 */ /* 0x000fce00078e3cff */
.L_x_45:
[----:B------:R-:W-:Y:S05]  /*1910*/  BSYNC.RECONVERGENT B0 ;  /* 0x0000000000007941 */ /* 0x000fea0003800200 */
.L_x_44:
[----:B------:R-:W0:Y:S01]  /*1920*/  LDCU.128 UR8, c[0x0][0x3c0] ;  /* 0x00007800ff0877ac */ /* 0x000e220008000c00 */
[----:B------:R-:W1:Y:S01]  /*1930*/  LDC.64 R6, c[0x0][0x3a0] ;  /* 0x0000e800ff067b82 */ /* 0x000e620000000a00 */
[----:B------:R-:W-:-:S08]  /*1940*/  DADD R4, R4, R14 ;  /* 0x0000000004047229 */ /* 0x000fd0000000000e */
[----:B0-----:R-:W-:Y:S01]  /*1950*/  DFMA R2, R4, UR10, R2 ;  /* 0x0000000a04027c2b */ /* 0x001fe20008000002 */
[----:B-1----:R-:W-:-:S07]  /*1960*/  IMAD.WIDE R4, R9, 0x8, R6 ;  /* 0x0000000809047825 */ /* 0x002fce00078e0206 */
[----:B------:R-:W-:-:S07]  /*1970*/  DFMA R2, R2, UR8, R24 ;  /* 0x0000000802027c2b */ /* 0x000fce0008000018 */
[----:B------:R-:W-:Y:S01]  /*1980*/  STG.E.64 desc[UR4][R4.64], R2 ;  /* 0x0000000204007986 */ /* 0x000fe2000c101b04 */
[----:B------:R-:W-:Y:S05]  /*1990*/  EXIT ;  /* 0x000000000000794d */ /* 0x000fea0003800000 */
        .weak           $__internal_3_$__cuda_sm20_div_rn_f64_full
        .type           $__internal_3_$__cuda_sm20_div_rn_f64_full,@function
        .size           $__internal_3_$__cuda_sm20_div_rn_f64_full,(.L_x_78 - $__internal_3_$__cuda_sm20_div_rn_f64_full)
$__internal_3_$__cuda_sm20_div_rn_f64_full:
[----:B------:R-:W-:Y:S01]  /*19a0*/  IMAD.MOV.U32 R33, RZ, RZ, R4 ;  /* 0x000000ffff217224 */ /* 0x000fe200078e0004 */
[C---:B------:R-:W-:Y:S01]  /*19b0*/  FSETP.GEU.AND P0, PT, |R6|.reuse, 1.469367938527859385e-39, PT ;  /* 0x001000000600780b */ /* 0x040fe20003f0e200 */
[----:B------:R-:W-:Y:S01]  /*19c0*/  IMAD.MOV.U32 R12, RZ, RZ, R7 ;  /* 0x000000ffff0c7224 */ /* 0x000fe200078e0007 */
[----:B------:R-:W-:Y:S01]  /*19d0*/  LOP3.LUT R10, R6, 0x800fffff, RZ, 0xc0, !PT ;  /* 0x800fffff060a7812 */ /* 0x000fe200078ec0ff */
[----:B------:R-:W-:Y:S01]  /*19e0*/  IMAD.MOV.U32 R32, RZ, RZ, R5 ;  /* 0x000000ffff207224 */ /* 0x000fe200078e0005 */
[C---:B------:R-:W-:Y:S01]  /*19f0*/  FSETP.GEU.AND P2, PT, |R33|.reuse, 1.469367938527859385e-39, PT ;  /* 0x001000002100780b */ /* 0x040fe20003f4e200 */
[----:B------:R-:W-:Y:S01]  /*1a00*/  IMAD.MOV.U32 R34, RZ, RZ, 0x1 ;  /* 0x00000001ff227424 */ /* 0x000fe200078e00ff */
[----:B------:R-:W-:Y:S01]  /*1a10*/  MOV R13, R6 ;  /* 0x00000006000d7202 */ /* 0x000fe20000000f00 */
[----:B------:R-:W-:Y:S01]  /*1a20*/  IMAD.MOV.U32 R36, RZ, RZ, R32 ;  /* 0x000000ffff247224 */ /* 0x000fe200078e0020 */
[----:B------:R-:W-:Y:S01]  /*1a30*/  LOP3.LUT R11, R10, 0x3ff00000, RZ, 0xfc, !PT ;  /* 0x3ff000000a0b7812 */ /* 0x000fe200078efcff */
[----:B------:R-:W-:Y:S01]  /*1a40*/  IMAD.MOV.U32 R10, RZ, RZ, R7 ;  /* 0x000000ffff0a7224 */ /* 0x000fe200078e0007 */
[----:B------:R-:W-:Y:S01]  /*1a50*/  LOP3.LUT R4, R33, 0x7ff00000, RZ, 0xc0, !PT ;  /* 0x7ff0000021047812 */ /* 0x000fe200078ec0ff */
[----:B------:R-:W-:Y:S01]  /*1a60*/  BSSY.RECONVERGENT B2, `(.L_x_46) ;  /* 0x0000054000027945 */ /* 0x000fe20003800200 */
[----:B------:R-:W-:Y:S01]  /*1a70*/  LOP3.LUT R6, R6, 0x7ff00000, RZ, 0xc0, !PT ;  /* 0x7ff0000006067812 */ /* 0x000fe200078ec0ff */
[----:B------:R-:W-:-:S03]  /*1a80*/  @!P0 DMUL R10, R12, 8.98846567431157953865e+307 ;  /* 0x7fe000000c0a8828 */ /* 0x000fc60000000000 */
[C---:B------:R-:W-:Y:S02]  /*1a90*/  ISETP.GE.U32.AND P1, PT, R4.reuse, R6, PT ;  /* 0x000000060400720c */ /* 0x040fe40003f26070 */
[----:B------:R-:W-:Y:S01]  /*1aa0*/  @!P2 LOP3.LUT R5, R13, 0x7ff00000, RZ, 0xc0, !PT ;  /* 0x7ff000000d05a812 */ /* 0x000fe200078ec0ff */
[----:B------:R-:W0:Y:S01]  /*1ab0*/  MUFU.RCP64H R35, R11 ;  /* 0x0000000b00237308 */ /* 0x000e220000001800 */
[----:B------:R-:W-:Y:S02]  /*1ac0*/  @!P2 MOV R38, RZ ;  /* 0x000000ff0026a202 */ /* 0x000fe40000000f00 */
[----:B------:R-:W-:Y:S01]  /*1ad0*/  @!P2 ISETP.GE.U32.AND P3, PT, R4, R5, PT ;  /* 0x000000050400a20c */ /* 0x000fe20003f66070 */
[----:B------:R-:W-:Y:S01]  /*1ae0*/  IMAD.MOV.U32 R5, RZ, RZ, 0x1ca00000 ;  /* 0x1ca00000ff057424 */ /* 0x000fe200078e00ff */
[----:B------:R-:W-:-:S04]  /*1af0*/  @!P0 LOP3.LUT R6, R11, 0x7ff00000, RZ, 0xc0, !PT ;  /* 0x7ff000000b068812 */ /* 0x000fc800078ec0ff */
[C---:B------:R-:W-:Y:S02]  /*1b00*/  @!P2 SEL R7, R5.reuse, 0x63400000, !P3 ;  /* 0x634000000507a807 */ /* 0x040fe40005800000 */
[----:B------:R-:W-:Y:S02]  /*1b10*/  SEL R8, R5, 0x63400000, !P1 ;  /* 0x6340000005087807 */ /* 0x000fe40004800000 */
[--C-:B------:R-:W-:Y:S02]  /*1b20*/  @!P2 LOP3.LUT R7, R7, 0x80000000, R33.reuse, 0xf8, !PT ;  /* 0x800000000707a812 */ /* 0x100fe400078ef821 */
[----:B------:R-:W-:Y:S02]  /*1b30*/  LOP3.LUT R37, R8, 0x800fffff, R33, 0xf8, !PT ;  /* 0x800fffff08257812 */ /* 0x000fe400078ef821 */
[----:B------:R-:W-:Y:S01]  /*1b40*/  @!P2 LOP3.LUT R39, R7, 0x100000, RZ, 0xfc, !PT ;  /* 0x001000000727a812 */ /* 0x000fe200078efcff */
[----:B------:R-:W-:-:S05]  /*1b50*/  IMAD.MOV.U32 R7, RZ, RZ, R4 ;  /* 0x000000ffff077224 */ /* 0x000fca00078e0004 */
[----:B------:R-:W-:Y:S02]  /*1b60*/  @!P2 DFMA R36, R36, 2, -R38 ;  /* 0x400000002424a82b */ /* 0x000fe40000000826 */
[----:B0-----:R-:W-:-:S08]  /*1b70*/  DFMA R38, R34, -R10, 1 ;  /* 0x3ff000002226742b */ /* 0x001fd0000000080a */
[----:B------:R-:W-:Y:S01]  /*1b80*/  DFMA R38, R38, R38, R38 ;  /* 0x000000262626722b */ /* 0x000fe20000000026 */
[----:B------:R-:W-:-:S05]  /*1b90*/  @!P2 LOP3.LUT R7, R37, 0x7ff00000, RZ, 0xc0, !PT ;  /* 0x7ff000002507a812 */ /* 0x000fca00078ec0ff */
[----:B------:R-:W-:Y:S02]  /*1ba0*/  VIADD R8, R7, 0xffffffff ;  /* 0xffffffff07087836 */ /* 0x000fe40000000000 */
[----:B------:R-:W-:-:S03]  /*1bb0*/  DFMA R34, R34, R38, R34 ;  /* 0x000000262222722b */ /* 0x000fc60000000022 */
[----:B------:R-:W-:Y:S02]  /*1bc0*/  ISETP.GT.U32.AND P0, PT, R8, 0x7feffffe, PT ;  /* 0x7feffffe0800780c */ /* 0x000fe40003f04070 */
[----:B------:R-:W-:-:S03]  /*1bd0*/  IADD3 R8, PT, PT, R6, -0x1, RZ ;  /* 0xffffffff06087810 */ /* 0x000fc60007ffe0ff */
[----:B------:R-:W-:Y:S01]  /*1be0*/  DFMA R40, R34, -R10, 1 ;  /* 0x3ff000002228742b */ /* 0x000fe2000000080a */
[----:B------:R-:W-:-:S07]  /*1bf0*/  ISETP.GT.U32.OR P0, PT, R8, 0x7feffffe, P0 ;  /* 0x7feffffe0800780c */ /* 0x000fce0000704470 */
[----:B------:R-:W-:-:S08]  /*1c00*/  DFMA R40, R34, R40, R34 ;  /* 0x000000282228722b */ /* 0x000fd00000000022 */
[----:B------:R-:W-:-:S08]  /*1c10*/  DMUL R38, R40, R36 ;  /* 0x0000002428267228 */ /* 0x000fd00000000000 */
[----:B------:R-:W-:-:S08]  /*1c20*/  DFMA R34, R38, -R10, R36 ;  /* 0x8000000a2622722b */ /* 0x000fd00000000024 */
[----:B------:R-:W-:Y:S01]  /*1c30*/  DFMA R34, R40, R34, R38 ;  /* 0x000000222822722b */ /* 0x000fe20000000026 */
[----:B------:R-:W-:Y:S10]  /*1c40*/  @P0 BRA `(.L_x_47) ;  /* 0x0000000000740947 */ /* 0x000ff40003800000 */
[----:B------:R-:W-:-:S04]  /*1c50*/  LOP3.LUT R6, R13, 0x7ff00000, RZ, 0xc0, !PT ;  /* 0x7ff000000d067812 */ /* 0x000fc800078ec0ff */
[CC--:B------:R-:W-:Y:S02]  /*1c60*/  VIADDMNMX R7, R4.reuse, -R6.reuse, 0xb9600000, !PT ;  /* 0xb960000004077446 */ /* 0x0c0fe40007800906 */
[----:B------:R-:W-:Y:S01]  /*1c70*/  ISETP.GE.U32.AND P0, PT, R4, R6, PT ;  /* 0x000000060400720c */ /* 0x000fe20003f06070 */
[----:B------:R-:W-:Y:S01]  /*1c80*/  IMAD.MOV.U32 R6, RZ, RZ, RZ ;  /* 0x000000ffff067224 */ /* 0x000fe200078e00ff */
[----:B------:R-:W-:Y:S02]  /*1c90*/  VIMNMX R7, PT, PT, R7, 0x46a00000, PT ;  /* 0x46a0000007077848 */ /* 0x000fe40003fe0100 */
[----:B------:R-:W-:-:S05]  /*1ca0*/  SEL R5, R5, 0x63400000, !P0 ;  /* 0x6340000005057807 */ /* 0x000fca0004000000 */
[----:B------:R-:W-:-:S04]  /*1cb0*/  IMAD.IADD R5, R7, 0x1, -R5 ;  /* 0x0000000107057824 */ /* 0x000fc800078e0a05 */
[----:B------:R-:W-:-:S06]  /*1cc0*/  VIADD R7, R5, 0x7fe00000 ;  /* 0x7fe0000005077836 */ /* 0x000fcc0000000000 */
[----:B------:R-:W-:-:S10]  /*1cd0*/  DMUL R38, R34, R6 ;  /* 0x0000000622267228 */ /* 0x000fd40000000000 */
[----:B------:R-:W-:-:S13]  /*1ce0*/  FSETP.GTU.AND P0, PT, |R39|, 1.469367938527859385e-39, PT ;  /* 0x001000002700780b */ /* 0x000fda0003f0c200 */
[----:B------:R-:W-:Y:S05]  /*1cf0*/  @P0 BRA `(.L_x_48) ;  /* 0x0000000000a80947 */ /* 0x000fea0003800000 */
[----:B------:R-:W-:-:S06]  /*1d00*/  DFMA R10, R34, -R10, R36 ;  /* 0x8000000a220a722b */ /* 0x000fcc0000000024 */
[----:B------:R-:W-:-:S04]  /*1d10*/  MOV R10, RZ ;  /* 0x000000ff000a7202 */ /* 0x000fc80000000f00 */
[C---:B------:R-:W-:Y:S02]  /*1d20*/  FSETP.NEU.AND P0, PT, R11.reuse, RZ, PT ;  /* 0x000000ff0b00720b */ /* 0x040fe40003f0d000 */
[----:B------:R-:W-:-:S04]  /*1d30*/  LOP3.LUT R12, R11, 0x80000000, R13, 0x48, !PT ;  /* 0x800000000b0c7812 */ /* 0x000fc800078e480d */
[----:B------:R-:W-:-:S07]  /*1d40*/  LOP3.LUT R11, R12, R7, RZ, 0xfc, !PT ;  /* 0x000000070c0b7212 */ /* 0x000fce00078efcff */
[----:B------:R-:W-:Y:S05]  /*1d50*/  @!P0 BRA `(.L_x_48) ;  /* 0x0000000000908947 */ /* 0x000fea0003800000 */
[----:B------:R-:W-:Y:S01]  /*1d60*/  IMAD.MOV R7, RZ, RZ, -R5 ;  /* 0x000000ffff077224 */ /* 0x000fe200078e0a05 */
[----:B------:R-:W-:Y:S01]  /*1d70*/  IADD3 R5, PT, PT, -R5, -0x43300000, RZ ;  /* 0xbcd0000005057810 */ /* 0x000fe20007ffe1ff */
[----:B------:R-:W-:-:S06]  /*1d80*/  IMAD.MOV.U32 R6, RZ, RZ, RZ ;  /* 0x000000ffff067224 */ /* 0x000fcc00078e00ff */
[----:B------:R-:W-:Y:S02]  /*1d90*/  DFMA R6, R38, -R6, R34 ;  /* 0x800000062606722b */ /* 0x000fe40000000022 */
[----:B------:R-:W-:-:S08]  /*1da0*/  DMUL.RP R34, R34, R10 ;  /* 0x0000000a22227228 */ /* 0x000fd00000008000 */
[----:B------:R-:W-:Y:S02]  /*1db0*/  FSETP.NEU.AND P0, PT, |R7|, R5, PT ;  /* 0x000000050700720b */ /* 0x000fe40003f0d200 */
[----:B------:R-:W-:Y:S02]  /*1dc0*/  LOP3.LUT R5, R35, R12, RZ, 0x3c, !PT ;  /* 0x0000000c23057212 */ /* 0x000fe400078e3cff */
[----:B------:R-:W-:Y:S02]  /*1dd0*/  FSEL R4, R34, R38, !P0 ;  /* 0x0000002622047208 */ /* 0x000fe40004000000 */
[----:B------:R-:W-:-:S03]  /*1de0*/  FSEL R5, R5, R39, !P0 ;  /* 0x0000002705057208 */ /* 0x000fc60004000000 */
[----:B------:R-:W-:Y:S01]  /*1df0*/  IMAD.MOV.U32 R38, RZ, RZ, R4 ;  /* 0x000000ffff267224 */ /* 0x000fe200078e0004 */
[----:B------:R-:W-:Y:S01]  /*1e00*/  MOV R39, R5 ;  /* 0x0000000500277202 */ /* 0x000fe20000000f00 */
[----:B------:R-:W-:Y:S06]  /*1e10*/  BRA `(.L_x_48) ;  /* 0x0000000000607947 */ /* 0x000fec0003800000 */
.L_x_47:
        /* <DEDUP_REMOVED lines=12> */
[----:B------:R-:W-:Y:S01]  /*1ee0*/  @!P0 IMAD.MOV.U32 R38, RZ, RZ, RZ ;  /* 0x000000ffff268224 */ /* 0x000fe200078e00ff */
[----:B------:R-:W-:Y:S01]  /*1ef0*/  @!P0 MOV R39, R12 ;  /* 0x0000000c00278202 */ /* 0x000fe20000000f00 */
[----:B------:R-:W-:Y:S02]  /*1f00*/  @P0 IMAD.MOV.U32 R38, RZ, RZ, RZ ;  /* 0x000000ffff260224 */ /* 0x000fe400078e00ff */
[----:B------:R-:W-:Y:S01]  /*1f10*/  @P0 IMAD.MOV.U32 R39, RZ, RZ, R4 ;  /* 0x000000ffff270224 */ /* 0x000fe200078e0004 */
[----:B------:R-:W-:Y:S06]  /*1f20*/  BRA `(.L_x_48) ;  /* 0x00000000001c7947 */ /* 0x000fec0003800000 */
.L_x_50:
[----:B------:R-:W-:Y:S01]  /*1f30*/  LOP3.LUT R4, R13, 0x80000, RZ, 0xfc, !PT ;  /* 0x000800000d047812 */ /* 0x000fe200078efcff */
[----:B------:R-:W-:-:S03]  /*1f40*/  IMAD.MOV.U32 R38, RZ, RZ, R12 ;  /* 0x000000ffff267224 */ /* 0x000fc600078e000c */
[----:B------:R-:W-:Y:S01]  /*1f50*/  MOV R39, R4 ;  /* 0x0000000400277202 */ /* 0x000fe20000000f00 */
[----:B------:R-:W-:Y:S06]  /*1f60*/  BRA `(.L_x_48) ;  /* 0x00000000000c7947 */ /* 0x000fec0003800000 */
.L_x_49:
[----:B------:R-:W-:Y:S01]  /*1f70*/  LOP3.LUT R4, R33, 0x80000, RZ, 0xfc, !PT ;  /* 0x0008000021047812 */ /* 0x000fe200078efcff */
[----:B------:R-:W-:-:S04]  /*1f80*/  IMAD.MOV.U32 R38, RZ, RZ, R32 ;  /* 0x000000ffff267224 */ /* 0x000fc800078e0020 */
[----:B------:R-:W-:-:S07]  /*1f90*/  IMAD.MOV.U32 R39, RZ, RZ, R4 ;  /* 0x000000ffff277224 */ /* 0x000fce00078e0004 */
.L_x_48:
[----:B------:R-:W-:Y:S05]  /*1fa0*/  BSYNC.RECONVERGENT B2 ;  /* 0x0000000000027941 */ /* 0x000fea0003800200 */
.L_x_46:
[----:B------:R-:W-:Y:S01]  /*1fb0*/  IMAD.MOV.U32 R6, RZ, RZ, R0 ;  /* 0x000000ffff067224 */ /* 0x000fe200078e0000 */
[----:B------:R-:W-:Y:S01]  /*1fc0*/  MOV R4, R39 ;  /* 0x0000002700047202 */ /* 0x000fe20000000f00 */
[----:B------:R-:W-:Y:S02]  /*1fd0*/  IMAD.MOV.U32 R7, RZ, RZ, 0x0 ;  /* 0x00000000ff077424 */ /* 0x000fe400078e00ff */
[----:B------:R-:W-:Y:S02]  /*1fe0*/  IMAD.MOV.U32 R5, RZ, RZ, R38 ;  /* 0x000000ffff057224 */ /* 0x000fe400078e0026 */
[----:B------:R-:W-:Y:S05]  /*1ff0*/  RET.REL.NODEC R6 `(_Z24update_velocities_kernelPdS_S_S_S_iidddd) ;  /* 0xffffffe006007950 */ /* 0x000fea0003c3ffff */
.L_x_51:
        /* <DEDUP_REMOVED lines=16> */
.L_x_78:


//--------------------- .text._Z25compute_divergence_kernelPdS_S_iidd --------------------------
	.section	.text._Z25compute_divergence_kernelPdS_S_iidd,"ax",@progbits
	.align	128
        .global         _Z25compute_divergence_kernelPdS_S_iidd
        .type           _Z25compute_divergence_kernelPdS_S_iidd,@function
        .size           _Z25compute_divergence_kernelPdS_S_iidd,(.L_x_79 - _Z25compute_divergence_kernelPdS_S_iidd)
        .other          _Z25compute_divergence_kernelPdS_S_iidd,@"STO_CUDA_ENTRY STV_DEFAULT"
_Z25compute_divergence_kernelPdS_S_iidd:
.text._Z25compute_divergence_kernelPdS_S_iidd:
        /* <DEDUP_REMOVED lines=13> */
[----:B------:R-:W0:Y:S01]  /*00d0*/  LDC.64 R2, c[0x0][0x380] ;  /* 0x0000e000ff027b82 */ /* 0x000e220000000a00 */
[----:B------:R-:W1:Y:S01]  /*00e0*/  LDCU.64 UR4, c[0x0][0x358] ;  /* 0x00006b00ff0477ac */ /* 0x000e620008000a00 */
[C---:B------:R-:W-:Y:S01]  /*00f0*/  IMAD R0, R5.reuse, UR6, R0 ;  /* 0x0000000605007c24 */ /* 0x040fe2000f8e0200 */
[----:B------:R-:W2:Y:S03]  /*0100*/  LDCU UR6, c[0x0][0x3a4] ;  /* 0x00007480ff0677ac */ /* 0x000ea60008000800 */
[----:B------:R-:W-:Y:S02]  /*0110*/  IMAD.IADD R5, R5, 0x1, R0 ;  /* 0x0000000105057824 */ /* 0x000fe400078e0200 */
[----:B------:R-:W3:Y:S02]  /*0120*/  LDC.64 R12, c[0x0][0x3a0] ;  /* 0x0000e800ff0c7b82 */ /* 0x000ee40000000a00 */
[----:B0-----:R-:W-:-:S05]  /*0130*/  IMAD.WIDE R2, R5, 0x8, R2 ;  /* 0x0000000805027825 */ /* 0x001fca00078e0202 */
[----:B-1----:R-:W4:Y:S04]  /*0140*/  LDG.E.64 R4, desc[UR4][R2.64+0x8] ;  /* 0x0000080402047981 */ /* 0x002f28000c1e1b00 */
[----:B------:R-:W4:Y:S01]  /*0150*/  LDG.E.64 R6, desc[UR4][R2.64] ;  /* 0x0000000402067981 */ /* 0x000f22000c1e1b00 */
[----:B--2---:R-:W3:Y:S01]  /*0160*/  MUFU.RCP64H R9, UR6 ;  /* 0x0000000600097d08 */ /* 0x004ee20008001800 */
[----:B------:R-:W-:Y:S01]  /*0170*/  IMAD.MOV.U32 R8, RZ, RZ, 0x1 ;  /* 0x00000001ff087424 */ /* 0x000fe200078e00ff */
[----:B------:R-:W-:Y:S05]  /*0180*/  BSSY.RECONVERGENT B0, `(.L_x_52) ;  /* 0x0000017000007945 */ /* 0x000fea0003800200 */
[----:B---3--:R-:W-:-:S08]  /*0190*/  DFMA R10, R8, -R12, 1 ;  /* 0x3ff00000080a742b */ /* 0x008fd0000000080c */
[----:B------:R-:W-:-:S08]  /*01a0*/  DFMA R10, R10, R10, R10 ;  /* 0x0000000a0a0a722b */ /* 0x000fd0000000000a */
[----:B------:R-:W-:-:S08]  /*01b0*/  DFMA R10, R8, R10, R8 ;  /* 0x0000000a080a722b */ /* 0x000fd00000000008 */
[----:B------:R-:W-:-:S08]  /*01c0*/  DFMA R8, R10, -R12, 1 ;  /* 0x3ff000000a08742b */ /* 0x000fd0000000080c */
[----:B------:R-:W-:Y:S02]  /*01d0*/  DFMA R8, R10, R8, R10 ;  /* 0x000000080a08722b */ /* 0x000fe4000000000a */
[----:B----4-:R-:W-:-:S08]  /*01e0*/  DADD R4, R4, -R6 ;  /* 0x0000000004047229 */ /* 0x010fd00000000806 */
        /* <DEDUP_REMOVED lines=11> */
[----:B0-----:R-:W-:Y:S02]  /*02a0*/  IMAD.U32 R8, RZ, RZ, UR6 ;  /* 0x00000006ff087e24 */ /* 0x001fe4000f8e00ff */
[----:B------:R-:W-:-:S07]  /*02b0*/  IMAD.U32 R9, RZ, RZ, UR7 ;  /* 0x00000007ff097e24 */ /* 0x000fce000f8e00ff */
[----:B------:R-:W-:Y:S05]  /*02c0*/  CALL.REL.NOINC `($__internal_4_$__cuda_sm20_div_rn_f64_full) ;  /* 0x0000000000a47944 */ /* 0x000fea0003c00000 */
[----:B------:R-:W-:Y:S02]  /*02d0*/  IMAD.MOV.U32 R2, RZ, RZ, R4 ;  /* 0x000000ffff027224 */ /* 0x000fe400078e0004 */
[----:B------:R-:W-:-:S07]  /*02e0*/  IMAD.MOV.U32 R3, RZ, RZ, R5 ;  /* 0x000000ffff037224 */ /* 0x000fce00078e0005 */
.L_x_53:
[----:B------:R-:W-:Y:S05]  /*02f0*/  BSYNC.RECONVERGENT B0 ;  /* 0x0000000000007941 */ /* 0x000fea0003800200 */
.L_x_52:
[----:B------:R-:W0:Y:S01]  /*0300*/  LDC.64 R4, c[0x0][0x388] ;  /* 0x0000e200ff047b82 */ /* 0x000e220000000a00 */
[----:B------:R-:W1:Y:S07]  /*0310*/  LDCU UR6, c[0x0][0x398] ;  /* 0x00007300ff0677ac */ /* 0x000e6e0008000800 */
[----:B------:R-:W2:Y:S01]  /*0320*/  LDC.64 R14, c[0x0][0x3a8] ;  /* 0x0000ea00ff0e7b82 */ /* 0x000ea20000000a00 */
[C---:B-1----:R-:W-:Y:S01]  /*0330*/  VIADD R9, R0.reuse, UR6 ;  /* 0x0000000600097c36 */ /* 0x042fe20008000000 */
[----:B------:R-:W1:Y:S01]  /*0340*/  LDCU UR6, c[0x0][0x3ac] ;  /* 0x00007580ff0677ac */ /* 0x000e620008000800 */
[----:B0-----:R-:W-:-:S04]  /*0350*/  IMAD.WIDE R6, R0, 0x8, R4 ;  /* 0x0000000800067825 */ /* 0x001fc800078e0204 */
[----:B------:R-:W-:Y:S02]  /*0360*/  IMAD.WIDE R4, R9, 0x8, R4 ;  /* 0x0000000809047825 */ /* 0x000fe400078e0204 */
[----:B------:R-:W3:Y:S04]  /*0370*/  LDG.E.64 R6, desc[UR4][R6.64] ;  /* 0x0000000406067981 */ /* 0x000ee8000c1e1b00 */
[----:B------:R-:W3:Y:S01]  /*0380*/  LDG.E.64 R4, desc[UR4][R4.64] ;  /* 0x0000000404047981 */ /* 0x000ee2000c1e1b00 */
[----:B------:R-:W-:Y:S01]  /*0390*/  IMAD.MOV.U32 R8, RZ, RZ, 0x1 ;  /* 0x00000001ff087424 */ /* 0x000fe200078e00ff */
[----:B------:R-:W-:Y:S01]  /*03a0*/  BSSY.RECONVERGENT B0, `(.L_x_54) ;  /* 0x0000016000007945 */ /* 0x000fe20003800200 */
[----:B-1----:R-:W2:Y:S04]  /*03b0*/  MUFU.RCP64H R9, UR6 ;  /* 0x0000000600097d08 */ /* 0x002ea80008001800 */
        /* <DEDUP_REMOVED lines=20> */
.L_x_55:
[----:B------:R-:W-:Y:S05]  /*0500*/  BSYNC.RECONVERGENT B0 ;  /* 0x0000000000007941 */ /* 0x000fea0003800200 */
.L_x_54:
[----:B------:R-:W0:Y:S01]  /*0510*/  LDC.64 R6, c[0x0][0x390] ;  /* 0x0000e400ff067b82 */ /* 0x000e220000000a00 */
[----:B------:R-:W-:Y:S01]  /*0520*/  DADD R2, R4, R2 ;  /* 0x0000000004027229 */ /* 0x000fe20000000002 */
[----:B0-----:R-:W-:-:S06]  /*0530*/  IMAD.WIDE R4, R0, 0x8, R6 ;  /* 0x0000000800047825 */ /* 0x001fcc00078e0206 */
[----:B------:R-:W-:Y:S01]  /*0540*/  STG.E.64 desc[UR4][R4.64], R2 ;  /* 0x0000000204007986 */ /* 0x000fe2000c101b04 */
[----:B------:R-:W-:Y:S05]  /*0550*/  EXIT ;  /* 0x000000000000794d */ /* 0x000fea0003800000 */
        .weak           $__internal_4_$__cuda_sm20_div_rn_f64_full
        .type           $__internal_4_$__cuda_sm20_div_rn_f64_full,@function
        .size           $__internal_4_$__cuda_sm20_div_rn_f64_full,(.L_x_79 - $__internal_4_$__cuda_sm20_div_rn_f64_full)
$__internal_4_$__cuda_sm20_div_rn_f64_full:
[C---:B------:R-:W-:Y:S01]  /*0560*/  FSETP.GEU.AND P0, PT, |R9|.reuse, 1.469367938527859385e-39, PT ;  /* 0x001000000900780b */ /* 0x040fe20003f0e200 */
[----:B------:R-:W-:Y:S01]  /*0570*/  IMAD.MOV.U32 R18, RZ, RZ, 0x1 ;  /* 0x00000001ff127424 */ /* 0x000fe200078e00ff */
[----:B------:R-:W-:Y:S01]  /*0580*/  LOP3.LUT R6, R9, 0x800fffff, RZ, 0xc0, !PT ;  /* 0x800fffff09067812 */ /* 0x000fe200078ec0ff */
[----:B------:R-:W-:Y:S01]  /*0590*/  BSSY.RECONVERGENT B1, `(.L_x_56) ;  /* 0x0000055000017945 */ /* 0x000fe20003800200 */
[C---:B------:R-:W-:Y:S02]  /*05a0*/  FSETP.GEU.AND P2, PT, |R11|.reuse, 1.469367938527859385e-39, PT ;  /* 0x001000000b00780b */ /* 0x040fe40003f4e200 */
[----:B------:R-:W-:Y:S01]  /*05b0*/  LOP3.LUT R7, R6, 0x3ff00000, RZ, 0xfc, !PT ;  /* 0x3ff0000006077812 */ /* 0x000fe200078efcff */
[----:B------:R-:W-:Y:S01]  /*05c0*/  IMAD.MOV.U32 R6, RZ, RZ, R8 ;  /* 0x000000ffff067224 */ /* 0x000fe200078e0008 */
[----:B------:R-:W-:Y:S02]  /*05d0*/  LOP3.LUT R13, R11, 0x7ff00000, RZ, 0xc0, !PT ;  /* 0x7ff000000b0d7812 */ /* 0x000fe400078ec0ff */
[----:B------:R-:W-:-:S03]  /*05e0*/  LOP3.LUT R16, R9, 0x7ff00000, RZ, 0xc0, !PT ;  /* 0x7ff0000009107812 */ /* 0x000fc600078ec0ff */
[----:B------:R-:W-:Y:S01]  /*05f0*/  @!P0 DMUL R6, R8, 8.98846567431157953865e+307 ;  /* 0x7fe0000008068828 */ /* 0x000fe20000000000 */
[----:B------:R-:W-:-:S03]  /*0600*/  ISETP.GE.U32.AND P1, PT, R13, R16, PT ;  /* 0x000000100d00720c */ /* 0x000fc60003f26070 */
[----:B------:R-:W-:Y:S01]  /*0610*/  @!P2 LOP3.LUT R14, R9, 0x7ff00000, RZ, 0xc0, !PT ;  /* 0x7ff00000090ea812 */ /* 0x000fe200078ec0ff */
[----:B------:R-:W-:Y:S01]  /*0620*/  @!P2 IMAD.MOV.U32 R20, RZ, RZ, RZ ;  /* 0x000000ffff14a224 */ /* 0x000fe200078e00ff */
[----:B------:R-:W0:Y:S02]  /*0630*/  MUFU.RCP64H R19, R7 ;  /* 0x0000000700137308 */ /* 0x000e240000001800 */
[----:B------:R-:W-:Y:S01]  /*0640*/  @!P2 ISETP.GE.U32.AND P3, PT, R13, R14, PT ;  /* 0x0000000e0d00a20c */ /* 0x000fe20003f66070 */
[----:B------:R-:W-:-:S05]  /*0650*/  IMAD.MOV.U32 R14, RZ, RZ, 0x1ca00000 ;  /* 0x1ca00000ff0e7424 */ /* 0x000fca00078e00ff */
[----:B------:R-:W-:-:S04]  /*0660*/  @!P2 SEL R15, R14, 0x63400000, !P3 ;  /* 0x634000000e0fa807 */ /* 0x000fc80005800000 */
[----:B------:R-:W-:-:S04]  /*0670*/  @!P2 LOP3.LUT R15, R15, 0x80000000, R11, 0xf8, !PT ;  /* 0x800000000f0fa812 */ /* 0x000fc800078ef80b */
[----:B------:R-:W-:Y:S01]  /*0680*/  @!P2 LOP3.LUT R21, R15, 0x100000, RZ, 0xfc, !PT ;  /* 0x001000000f15a812 */ /* 0x000fe200078efcff */
[----:B0-----:R-:W-:-:S08]  /*0690*/  DFMA R4, R18, -R6, 1 ;  /* 0x3ff000001204742b */ /* 0x001fd00000000806 */
[----:B------:R-:W-:-:S08]  /*06a0*/  DFMA R4, R4, R4, R4 ;  /* 0x000000040404722b */ /* 0x000fd00000000004 */
[----:B------:R-:W-:Y:S01]  /*06b0*/  DFMA R18, R18, R4, R18 ;  /* 0x000000041212722b */ /* 0x000fe20000000012 */
[----:B------:R-:W-:Y:S01]  /*06c0*/  SEL R5, R14, 0x63400000, !P1 ;  /* 0x634000000e057807 */ /* 0x000fe20004800000 */
[----:B------:R-:W-:-:S03]  /*06d0*/  IMAD.MOV.U32 R4, RZ, RZ, R10 ;  /* 0x000000ffff047224 */ /* 0x000fc600078e000a */
[----:B------:R-:W-:-:S03]  /*06e0*/  LOP3.LUT R5, R5, 0x800fffff, R11, 0xf8, !PT ;  /* 0x800fffff05057812 */ /* 0x000fc600078ef80b */
[----:B------:R-:W-:-:S03]  /*06f0*/  DFMA R22, R18, -R6, 1 ;  /* 0x3ff000001216742b */ /* 0x000fc60000000806 */
[----:B------:R-:W-:-:S05]  /*0700*/  @!P2 DFMA R4, R4, 2, -R20 ;  /* 0x400000000404a82b */ /* 0x000fca0000000814 */
[----:B------:R-:W-:Y:S01]  /*0710*/  DFMA R18, R18, R22, R18 ;  /* 0x000000161212722b */ /* 0x000fe20000000012 */
[----:B------:R-:W-:Y:S01]  /*0720*/  MOV R23, R13 ;  /* 0x0000000d00177202 */ /* 0x000fe20000000f00 */
[----:B------:R-:W-:Y:S01]  /*0730*/  IMAD.MOV.U32 R22, RZ, RZ, R16 ;  /* 0x000000ffff167224 */ /* 0x000fe200078e0010 */
[----:B------:R-:W-:Y:S02]  /*0740*/  @!P0 LOP3.LUT R22, R7, 0x7ff00000, RZ, 0xc0, !PT ;  /* 0x7ff0000007168812 */ /* 0x000fe400078ec0ff */
[----:B------:R-:W-:-:S03]  /*0750*/  @!P2 LOP3.LUT R23, R5, 0x7ff00000, RZ, 0xc0, !PT ;  /* 0x7ff000000517a812 */ /* 0x000fc600078ec0ff */
[----:B------:R-:W-:Y:S01]  /*0760*/  DMUL R20, R18, R4 ;  /* 0x0000000412147228 */ /* 0x000fe20000000000 */
[----:B------:R-:W-:Y:S02]  /*0770*/  VIADD R24, R22, 0xffffffff ;  /* 0xffffffff16187836 */ /* 0x000fe40000000000 */
[----:B------:R-:W-:-:S05]  /*0780*/  VIADD R15, R23, 0xffffffff ;  /* 0xffffffff170f7836 */ /* 0x000fca0000000000 */
[----:B------:R-:W-:Y:S01]  /*0790*/  ISETP.GT.U32.AND P0, PT, R15, 0x7feffffe, PT ;  /* 0x7feffffe0f00780c */ /* 0x000fe20003f04070 */
[----:B------:R-:W-:-:S03]  /*07a0*/  DFMA R16, R20, -R6, R4 ;  /* 0x800000061410722b */ /* 0x000fc60000000004 */
[----:B------:R-:W-:-:S05]  /*07b0*/  ISETP.GT.U32.OR P0, PT, R24, 0x7feffffe, P0 ;  /* 0x7feffffe1800780c */ /* 0x000fca0000704470 */
[----:B------:R-:W-:-:S08]  /*07c0*/  DFMA R16, R18, R16, R20 ;  /* 0x000000101210722b */ /* 0x000fd00000000014 */
[----:B------:R-:W-:Y:S05]  /*07d0*/  @P0 BRA `(.L_x_57) ;  /* 0x00000000006c0947 */ /* 0x000fea0003800000 */
[----:B------:R-:W-:-:S04]  /*07e0*/  LOP3.LUT R18, R9, 0x7ff00000, RZ, 0xc0, !PT ;  /* 0x7ff0000009127812 */ /* 0x000fc800078ec0ff */
[CC--:B------:R-:W-:Y:S02]  /*07f0*/  VIADDMNMX R10, R13.reuse, -R18.reuse, 0xb9600000, !PT ;  /* 0xb96000000d0a7446 */ /* 0x0c0fe40007800912 */
[----:B------:R-:W-:Y:S02]  /*0800*/  ISETP.GE.U32.AND P0, PT, R13, R18, PT ;  /* 0x000000120d00720c */ /* 0x000fe40003f06070 */
[----:B------:R-:W-:Y:S02]  /*0810*/  VIMNMX R10, PT, PT, R10, 0x46a00000, PT ;  /* 0x46a000000a0a7848 */ /* 0x000fe40003fe0100 */
[----:B------:R-:W-:-:S05]  /*0820*/  SEL R13, R14, 0x63400000, !P0 ;  /* 0x634000000e0d7807 */ /* 0x000fca0004000000 */
[----:B------:R-:W-:Y:S02]  /*0830*/  IMAD.IADD R13, R10, 0x1, -R13 ;  /* 0x000000010a0d7824 */ /* 0x000fe400078e0a0d */
[----:B------:R-:W-:Y:S02]  /*0840*/  IMAD.MOV.U32 R10, RZ, RZ, RZ ;  /* 0x000000ffff0a7224 */ /* 0x000fe400078e00ff */
        /* <DEDUP_REMOVED lines=20> */
.L_x_57:
[----:B------:R-:W-:-:S14]  /*0990*/  DSETP.NAN.AND P0, PT, R10, R10, PT ;  /* 0x0000000a0a00722a */ /* 0x000fdc0003f08000 */
[----:B------:R-:W-:Y:S05]  /*09a0*/  @P0 BRA `(.L_x_59) ;  /* 0x0000000000440947 */ /* 0x000fea0003800000 */
[----:B------:R-:W-:-:S14]  /*09b0*/  DSETP.NAN.AND P0, PT, R8, R8, PT ;  /* 0x000000080800722a */ /* 0x000fdc0003f08000 */
[----:B------:R-:W-:Y:S05]  /*09c0*/  @P0 BRA `(.L_x_60) ;  /* 0x0000000000300947 */ /* 0x000fea0003800000 */
[----:B------:R-:W-:Y:S01]  /*09d0*/  ISETP.NE.AND P0, PT, R23, R22, PT ;  /* 0x000000161700720c */ /* 0x000fe20003f05270 */
[----:B------:R-:W-:Y:S01]  /*09e0*/  IMAD.MOV.U32 R14, RZ, RZ, 0x0 ;  /* 0x00000000ff0e7424 */ /* 0x000fe200078e00ff */
[----:B------:R-:W-:-:S11]  /*09f0*/  MOV R15, 0xfff80000 ;  /* 0xfff80000000f7802 */ /* 0x000fd60000000f00 */
        /* <DEDUP_REMOVED lines=9> */
.L_x_60:
[----:B------:R-:W-:Y:S01]  /*0a90*/  LOP3.LUT R15, R9, 0x80000, RZ, 0xfc, !PT ;  /* 0x00080000090f7812 */ /* 0x000fe200078efcff */
[----:B------:R-:W-:Y:S01]  /*0aa0*/  IMAD.MOV.U32 R14, RZ, RZ, R8 ;  /* 0x000000ffff0e7224 */ /* 0x000fe200078e0008 */
[----:B------:R-:W-:Y:S06]  /*0ab0*/  BRA `(.L_x_58) ;  /* 0x0000000000087947 */ /* 0x000fec0003800000 */
.L_x_59:
[----:B------:R-:W-:Y:S01]  /*0ac0*/  LOP3.LUT R15, R11, 0x80000, RZ, 0xfc, !PT ;  /* 0x000800000b0f7812 */ /* 0x000fe200078efcff */
[----:B------:R-:W-:-:S07]  /*0ad0*/  IMAD.MOV.U32 R14, RZ, RZ, R10 ;  /* 0x000000ffff0e7224 */ /* 0x000fce00078e000a */
.L_x_58:
[----:B------:R-:W-:Y:S05]  /*0ae0*/  BSYNC.RECONVERGENT B1 ;  /* 0x0000000000017941 */ /* 0x000fea0003800200 */
.L_x_56:
[----:B------:R-:W-:Y:S02]  /*0af0*/  IMAD.MOV.U32 R13, RZ, RZ, 0x0 ;  /* 0x00000000ff0d7424 */ /* 0x000fe400078e00ff */
[----:B------:R-:W-:Y:S02]  /*0b00*/  IMAD.MOV.U32 R4, RZ, RZ, R14 ;  /* 0x000000ffff047224 */ /* 0x000fe400078e000e */
[----:B------:R-:W-:Y:S01]  /*0b10*/  IMAD.MOV.U32 R5, RZ, RZ, R15 ;  /* 0x000000ffff057224 */ /* 0x000fe200078e000f */
[----:B------:R-:W-:Y:S06]  /*0b20*/  RET.REL.NODEC R12 `(_Z25compute_divergence_kernelPdS_S_iidd) ;  /* 0xfffffff40c347950 */ /* 0x000fec0003c3ffff */
.L_x_61:
        /* <DEDUP_REMOVED lines=13> */
.L_x_79:


//--------------------- .text._Z32apply_boundary_conditions_kernelPdS_iiiiiiiiii --------------------------
	.section	.text._Z32apply_boundary_conditions_kernelPdS_iiiiiiiiii,"ax",@progbits
	.align	128
        .global         _Z32apply_boundary_conditions_kernelPdS_iiiiiiiiii
        .type           _Z32apply_boundary_conditions_kernelPdS_iiiiiiiiii,@function
        .size           _Z32apply_boundary_conditions_kernelPdS_iiiiiiiiii,(.L_x_86 - _Z32apply_boundary_conditions_kernelPdS_iiiiiiiiii)
        .other          _Z32apply_boundary_conditions_kernelPdS_iiiiiiiiii,@"STO_CUDA_ENTRY STV_DEFAULT"
_Z32apply_boundary_conditions_kernelPdS_iiiiiiiiii:
.text._Z32apply_boundary_conditions_kernelPdS_iiiiiiiiii:
[----:B------:R-:W-:Y:S01]  /*0000*/  LDC R1, c[0x0][0x37c] ;  /* 0x0000df00ff017b82 */ /* 0x000fe20000000800 */
[----:B------:R-:W0:Y:S07]  /*0010*/  S2R R2, SR_TID.Y ;  /* 0x0000000000027919 */ /* 0x000e2e0000002200 */
[----:B------:R-:W1:Y:S01]  /*0020*/  LDC R0, c[0x0][0x360] ;  /* 0x0000d800ff007b82 */ /* 0x000e620000000800 */
[----:B------:R-:W2:Y:S01]  /*0030*/  LDCU UR8, c[0x0][0x394] ;  /* 0x00007280ff0877ac */ /* 0x000ea20008000800 */
[----:B------:R-:W-:Y:S01]  /*0040*/  BSSY.RECONVERGENT B0, `(.L_x_62) ;  /* 0x000001c000007945 */ /* 0x000fe20003800200 */
[----:B------:R-:W1:Y:S01]  /*0050*/  S2R R5, SR_TID.X ;  /* 0x0000000000057919 */ /* 0x000e620000002100 */
[----:B------:R-:W3:Y:S04]  /*0060*/  LDCU.64 UR6, c[0x0][0x358] ;  /* 0x00006b00ff0677ac */ /* 0x000ee80008000a00 */
[----:B------:R-:W0:Y:S08]  /*0070*/  S2UR UR5, SR_CTAID.Y ;  /* 0x00000000000579c3 */ /* 0x000e300000002600 */
[----:B------:R-:W0:Y:S08]  /*0080*/  LDC R3, c[0x0][0x364] ;  /* 0x0000d900ff037b82 */ /* 0x000e300000000800 */
[----:B------:R-:W1:Y:S01]  /*0090*/  S2UR UR4, SR_CTAID.X ;  /* 0x00000000000479c3 */ /* 0x000e620000002500 */
[----:B0-----:R-:W-:-:S05]  /*00a0*/  IMAD R3, R3, UR5, R2 ;  /* 0x0000000503037c24 */ /* 0x001fca000f8e0202 */
[C---:B--2---:R-:W-:Y:S02]  /*00b0*/  ISETP.GT.AND P1, PT, R3.reuse, UR8, PT ;  /* 0x0000000803007c0c */ /* 0x044fe4000bf24270 */
[----:B------:R-:W-:Y:S01]  /*00c0*/  ISETP.GE.AND P3, PT, R3, UR8, PT ;  /* 0x0000000803007c0c */ /* 0x000fe2000bf66270 */
[----:B-1----:R-:W-:Y:S02]  /*00d0*/  IMAD R0, R0, UR4, R5 ;  /* 0x0000000400007c24 */ /* 0x002fe4000f8e0205 */
[----:B------:R-:W0:Y:S03]  /*00e0*/  LDC R5, c[0x0][0x390] ;  /* 0x0000e400ff057b82 */ /* 0x000e260000000800 */
[C---:B------:R-:W-:Y:S02]  /*00f0*/  ISETP.NE.OR P2, PT, R0.reuse, RZ, P1 ;  /* 0x000000ff0000720c */ /* 0x040fe40000f45670 */
[----:B------:R-:W-:-:S11]  /*0100*/  ISETP.NE.OR P0, PT, R0, RZ, P3 ;  /* 0x000000ff0000720c */ /* 0x000fd60001f05670 */
[----:B------:R-:W1:Y:S01]  /*0110*/  @!P2 LDC.64 R8, c[0x0][0x388] ;  /* 0x0000e200ff08ab82 */ /* 0x000e620000000a00 */
[----:B0-----:R-:W-:-:S04]  /*0120*/  @!P2 IMAD R7, R3, R5, RZ ;  /* 0x000000050307a224 */ /* 0x001fc800078e02ff */
[----:B-1----:R-:W-:Y:S01]  /*0130*/  @!P2 IMAD.WIDE R8, R7, 0x8, R8 ;  /* 0x000000080708a825 */ /* 0x002fe200078e0208 */
[----:B---3--:R-:W-:Y:S06]  /*0140*/  @P0 BRA `(.L_x_63) ;  /* 0x00000000002c0947 */ /* 0x008fec0003800000 */
[----:B------:R-:W0:Y:S01]  /*0150*/  LDCU.64 UR4, c[0x0][0x398] ;  /* 0x00007300ff0477ac */ /* 0x000e220008000a00 */
[----:B------:R-:W1:Y:S01]  /*0160*/  LDC.64 R6, c[0x0][0x380] ;  /* 0x0000e000ff067b82 */ /* 0x000e620000000a00 */
[----:B------:R-:W2:Y:S01]  /*0170*/  LDCU UR9, c[0x0][0x390] ;  /* 0x00007200ff0977ac */ /* 0x000ea20008000800 */
[----:B0-----:R-:W-:-:S04]  /*0180*/  ISETP.GT.AND P0, PT, R3, UR5, PT ;  /* 0x0000000503007c0c */ /* 0x001fc8000bf04270 */
[C---:B------:R-:W-:Y:S01]  /*0190*/  ISETP.LT.OR P0, PT, R3.reuse, UR4, P0 ;  /* 0x0000000403007c0c */ /* 0x040fe20008701670 */
[----:B--2---:R-:W-:-:S04]  /*01a0*/  IMAD R11, R3, UR9, R3 ;  /* 0x00000009030b7c24 */ /* 0x004fc8000f8e0203 */
[----:B-1----:R-:W-:-:S08]  /*01b0*/  IMAD.WIDE R6, R11, 0x8, R6 ;  /* 0x000000080b067825 */ /* 0x002fd000078e0206 */
[----:B------:R-:W-:Y:S02]  /*01c0*/  @!P0 IMAD.MOV.U32 R10, RZ, RZ, -0x66666666 ;  /* 0x9999999aff0a8424 */ /* 0x000fe400078e00ff */
[----:B------:R-:W-:-:S05]  /*01d0*/  @!P0 IMAD.MOV.U32 R11, RZ, RZ, 0x3fb99999 ;  /* 0x3fb99999ff0b8424 */ /* 0x000fca00078e00ff */
[----:B------:R0:W-:Y:S04]  /*01e0*/  @!P0 STG.E.64 desc[UR6][R6.64], R10 ;  /* 0x0000000a06008986 */ /* 0x0001e8000c101b06 */
[----:B------:R0:W-:Y:S02]  /*01f0*/  @P0 STG.E.64 desc[UR6][R6.64], RZ ;  /* 0x000000ff06000986 */ /* 0x0001e4000c101b06 */
.L_x_63:
[----:B------:R-:W-:Y:S05]  /*0200*/  BSYNC.RECONVERGENT B0 ;  /* 0x0000000000007941 */ /* 0x000fea0003800200 */
.L_x_62:
[----:B------:R1:W-:Y:S01]  /*0210*/  @!P2 STG.E.64 desc[UR6][R8.64], RZ ;  /* 0x000000ff0800a986 */ /* 0x0003e2000c101b06 */
[----:B------:R-:W-:Y:S01]  /*0220*/  ISETP.NE.OR P0, PT, R0, R5, P3 ;  /* 0x000000050000720c */ /* 0x000fe20001f05670 */
[----:B------:R-:W-:-:S12]  /*0230*/  BSSY.RECONVERGENT B0, `(.L_x_64) ;  /* 0x000001c000007945 */ /* 0x000fd80003800200 */
[----:B-1----:R-:W-:Y:S05]  /*0240*/  @P0 BRA `(.L_x_65) ;  /* 0x0000000000680947 */ /* 0x002fea0003800000 */
[----:B------:R-:W1:Y:S01]  /*0250*/  LDCU.64 UR4, c[0x0][0x3a0] ;  /* 0x00007400ff0477ac */ /* 0x000e620008000a00 */
[----:B------:R-:W-:Y:S01]  /*0260*/  BSSY.RELIABLE B1, `(.L_x_66) ;  /* 0x000000c000017945 */ /* 0x000fe20003800100 */
[C---:B-1----:R-:W-:Y:S02]  /*0270*/  ISETP.GT.AND P0, PT, R3.reuse, UR5, PT ;  /* 0x0000000503007c0c */ /* 0x042fe4000bf04270 */
[----:B------:R-:W-:-:S13]  /*0280*/  ISETP.GE.AND P2, PT, R3, UR4, PT ;  /* 0x0000000403007c0c */ /* 0x000fda000bf46270 */
[----:B------:R-:W-:Y:S05]  /*0290*/  @!P0 BRA P2, `(.L_x_67) ;  /* 0x0000000000208947 */ /* 0x000fea0001000000 */
[----:B------:R-:W1:Y:S01]  /*02a0*/  LDCU.64 UR4, c[0x0][0x3a8] ;  /* 0x00007500ff0477ac */ /* 0x000e620008000a00 */
[----:B------:R-:W2:Y:S01]  /*02b0*/  LDCU.64 UR10, c[0x0][0x3b0] ;  /* 0x00007600ff0a77ac */ /* 0x000ea20008000a00 */
[C---:B-1----:R-:W-:Y:S02]  /*02c0*/  ISETP.GT.AND P2, PT, R3.reuse, UR5, PT ;  /* 0x0000000503007c0c */ /* 0x042fe4000bf44270 */
[C---:B--2---:R-:W-:Y:S02]  /*02d0*/  ISETP.GT.AND P0, PT, R3.reuse, UR11, PT ;  /* 0x0000000b03007c0c */ /* 0x044fe4000bf04270 */
[C---:B------:R-:W-:Y:S02]  /*02e0*/  ISETP.GE.AND P2, PT, R3.reuse, UR4, !P2 ;  /* 0x0000000403007c0c */ /* 0x040fe4000d746270 */
[----:B------:R-:W-:-:S13]  /*02f0*/  ISETP.LT.OR P0, PT, R3, UR10, P0 ;  /* 0x0000000a03007c0c */ /* 0x000fda0008701670 */
[----:B------:R-:W-:Y:S05]  /*0300*/  @P0 BREAK.RELIABLE !P2, B1 ;  /* 0x0000000000010942 */ /* 0x000fea0005000100 */
[----:B------:R-:W-:Y:S05]  /*0310*/  @P0 BRA !P2, `(.L_x_68) ;  /* 0x0000000000200947 */ /* 0x000fea0005000000 */
.L_x_67:
[----:B------:R-:W-:Y:S05]  /*0320*/  BSYNC.RELIABLE B1 ;  /* 0x0000000000017941 */ /* 0x000fea0003800100 */
.L_x_66:
[----:B0-----:R-:W0:Y:S01]  /*0330*/  LDC.64 R6, c[0x0][0x380] ;  /* 0x0000e000ff067b82 */ /* 0x001e220000000a00 */
[----:B------:R-:W-:-:S04]  /*0340*/  IMAD R2, R3, R5, R3 ;  /* 0x0000000503027224 */ /* 0x000fc800078e0203 */
[----:B------:R-:W-:-:S04]  /*0350*/  IMAD.IADD R9, R2, 0x1, R5 ;  /* 0x0000000102097824 */ /* 0x000fc800078e0205 */
[----:B0-----:R-:W-:-:S05]  /*0360*/  IMAD.WIDE R6, R9, 0x8, R6 ;  /* 0x0000000809067825 */ /* 0x001fca00078e0206 */
[----:B------:R-:W2:Y:S04]  /*0370*/  LDG.E.64 R8, desc[UR6][R6.64+-0x8] ;  /* 0xfffff80606087981 */ /* 0x000ea8000c1e1b00 */
[----:B--2---:R2:W-:Y:S01]  /*0380*/  STG.E.64 desc[UR6][R6.64], R8 ;  /* 0x0000000806007986 */ /* 0x0045e2000c101b06 */
[----:B------:R-:W-:Y:S05]  /*0390*/  BRA `(.L_x_65) ;  /* 0x0000000000147947 */ /* 0x000fea0003800000 */
.L_x_68:
[----:B0-----:R-:W0:Y:S01]  /*03a0*/  LDC.64 R6, c[0x0][0x380] ;  /* 0x0000e000ff067b82 */ /* 0x001e220000000a00 */
[----:B------:R-:W-:-:S04]  /*03b0*/  IMAD R2, R3, R5, R3 ;  /* 0x0000000503027224 */ /* 0x000fc800078e0203 */
[----:B------:R-:W-:-:S04]  /*03c0*/  IMAD.IADD R9, R2, 0x1, R5 ;  /* 0x0000000102097824 */ /* 0x000fc800078e0205 */
[----:B0-----:R-:W-:-:S05]  /*03d0*/  IMAD.WIDE R6, R9, 0x8, R6 ;  /* 0x0000000809067825 */ /* 0x001fca00078e0206 */
[----:B------:R1:W-:Y:S02]  /*03e0*/  STG.E.64 desc[UR6][R6.64], RZ ;  /* 0x000000ff06007986 */ /* 0x0003e4000c101b06 */
.L_x_65:
[----:B------:R-:W-:Y:S05]  /*03f0*/  BSYNC.RECONVERGENT B0 ;  /* 0x0000000000007941 */ /* 0x000fea0003800200 */
.L_x_64:
[----:B------:R-:W-:Y:S05]  /*0400*/  WARPSYNC.ALL ;  /* 0x0000000000007948 */ /* 0x000fea0003800000 */
[----:B--2---:R-:W2:Y:S01]  /*0410*/  LDC.64 R8, c[0x0][0x388] ;  /* 0x0000e200ff087b82 */ /* 0x004ea20000000a00 */
[----:B01----:R-:W-:Y:S01]  /*0420*/  VIADD R7, R5, 0xffffffff ;  /* 0xffffffff05077836 */ /* 0x003fe20000000000 */
[----:B------:R-:W-:Y:S01]  /*0430*/  BSSY.RECONVERGENT B0, `(.L_x_69) ;  /* 0x000000d000007945 */ /* 0x000fe20003800200 */
[----:B------:R-:W-:-:S03]  /*0440*/  IMAD R2, R3, R5, R0 ;  /* 0x0000000503027224 */ /* 0x000fc600078e0200 */
[----:B------:R-:W-:Y:S01]  /*0450*/  ISETP.NE.OR P0, PT, R0, R7, P1 ;  /* 0x000000070000720c */ /* 0x000fe20000f05670 */
[----:B--2---:R-:W-:-:S12]  /*0460*/  IMAD.WIDE R6, R2, 0x8, R8 ;  /* 0x0000000802067825 */ /* 0x004fd800078e0208 */
[----:B------:R-:W-:Y:S05]  /*0470*/  @P0 BRA `(.L_x_70) ;  /* 0x0000000000200947 */ /* 0x000fea0003800000 */
[----:B------:R-:W-:-:S13]  /*0480*/  ISETP.EQ.OR P0, PT, R3, RZ, P3 ;  /* 0x000000ff0300720c */ /* 0x000fda0001f02670 */
[----:B------:R-:W-:Y:S05]  /*0490*/  @P0 BRA `(.L_x_71) ;  /* 0x0000000000140947 */ /* 0x000fea0003800000 */
[----:B------:R-:W-:-:S04]  /*04a0*/  IMAD R11, R3, R5, R5 ;  /* 0x00000005030b7224 */ /* 0x000fc800078e0205 */
[----:B------:R-:W-:-:S05]  /*04b0*/  IMAD.WIDE R10, R11, 0x8, R8 ;  /* 0x000000080b0a7825 */ /* 0x000fca00078e0208 */
[----:B------:R-:W2:Y:S04]  /*04c0*/  LDG.E.64 R12, desc[UR6][R10.64+-0x10] ;  /* 0xfffff0060a0c7981 */ /* 0x000ea8000c1e1b00 */
[----:B--2---:R0:W-:Y:S01]  /*04d0*/  STG.E.64 desc[UR6][R10.64+-0x8], R12 ;  /* 0xfffff80c0a007986 */ /* 0x0041e2000c101b06 */
[----:B------:R-:W-:Y:S05]  /*04e0*/  BRA `(.L_x_70) ;  /* 0x0000000000047947 */ /* 0x000fea0003800000 */
.L_x_71:
[----:B------:R1:W-:Y:S02]  /*04f0*/  STG.E.64 desc[UR6][R6.64], RZ ;  /* 0x000000ff06007986 */ /* 0x0003e4000c101b06 */
.L_x_70:
[----:B------:R-:W-:Y:S05]  /*0500*/  BSYNC.RECONVERGENT B0 ;  /* 0x0000000000007941 */ /* 0x000fea0003800200 */
.L_x_69:
[----:B0-----:R-:W0:Y:S01]  /*0510*/  LDC.64 R10, c[0x0][0x380] ;  /* 0x0000e000ff0a7b82 */ /* 0x001e220000000a00 */
[C---:B------:R-:W-:Y:S01]  /*0520*/  ISETP.NE.AND P2, PT, R3.reuse, UR8, PT ;  /* 0x0000000803007c0c */ /* 0x040fe2000bf45270 */
[----:B------:R-:W-:Y:S01]  /*0530*/  UIADD3 UR4, UPT, UPT, UR8, -0x1, URZ ;  /* 0xffffffff08047890 */ /* 0x000fe2000fffe0ff */
[CC--:B------:R-:W-:Y:S01]  /*0540*/  ISETP.GT.AND P0, PT, R0.reuse, R5.reuse, PT ;  /* 0x000000050000720c */ /* 0x0c0fe20003f04270 */
[----:B------:R-:W-:Y:S01]  /*0550*/  BSSY.RECONVERGENT B0, `(.L_x_72) ;  /* 0x000001d000007945 */ /* 0x000fe20003800200 */
[CC--:B------:R-:W-:Y:S02]  /*0560*/  ISETP.GE.AND P4, PT, R0.reuse, R5.reuse, PT ;  /* 0x000000050000720c */ /* 0x0c0fe40003f86270 */
[----:B------:R-:W-:Y:S02]  /*0570*/  ISETP.GE.OR P2, PT, R0, R5, P2 ;  /* 0x000000050000720c */ /* 0x000fe40001746670 */
[C---:B------:R-:W-:Y:S02]  /*0580*/  ISETP.NE.OR P0, PT, R3.reuse, RZ, P0 ;  /* 0x000000ff0300720c */ /* 0x040fe40000705670 */
[----:B------:R-:W-:-:S02]  /*0590*/  ISETP.NE.AND P5, PT, R3, UR4, PT ;  /* 0x0000000403007c0c */ /* 0x000fc4000bfa5270 */
[C---:B------:R-:W-:Y:S01]  /*05a0*/  ISETP.NE.OR P4, PT, R3.reuse, RZ, P4 ;  /* 0x000000ff0300720c */ /* 0x040fe20002785670 */
[----:B------:R-:W-:Y:S01]  /*05b0*/  IMAD.IADD R3, R3, 0x1, R2 ;  /* 0x0000000103037824 */ /* 0x000fe200078e0202 */
[CC--:B------:R-:W-:Y:S02]  /*05c0*/  ISETP.GT.OR P5, PT, R0.reuse, R5.reuse, P5 ;  /* 0x000000050000720c */ /* 0x0c0fe40002fa4670 */
[CC--:B------:R-:W-:Y:S02]  /*05d0*/  ISETP.GT.OR P3, PT, R0.reuse, R5.reuse, P3 ;  /* 0x000000050000720c */ /* 0x0c0fe40001f64670 */
[C---:B------:R-:W-:Y:S01]  /*05e0*/  ISETP.GE.OR P1, PT, R0.reuse, R5, P1 ;  /* 0x000000050000720c */ /* 0x040fe20000f26670 */
[----:B------:R-:W-:Y:S02]  /*05f0*/  @!P2 IMAD R13, R5, UR8, R0 ;  /* 0x00000008050dac24 */ /* 0x000fe4000f8e0200 */
[----:B0-----:R-:W-:-:S04]  /*0600*/  @!P0 IMAD.WIDE R14, R0, 0x8, R10 ;  /* 0x00000008000e8825 */ /* 0x001fc800078e020a */
[----:B------:R-:W-:Y:S01]  /*0610*/  IMAD.WIDE R2, R3, 0x8, R10 ;  /* 0x0000000803027825 */ /* 0x000fe200078e020a */
[----:B------:R0:W-:Y:S03]  /*0620*/  @!P0 STG.E.64 desc[UR6][R14.64], RZ ;  /* 0x000000ff0e008986 */ /* 0x0001e6000c101b06 */
[--C-:B------:R-:W-:Y:S01]  /*0630*/  @!P4 IMAD.WIDE R4, R0, 0x8, R8.reuse ;  /* 0x000000080004c825 */ /* 0x100fe200078e0208 */
[----:B------:R0:W-:Y:S03]  /*0640*/  @!P5 STG.E.64 desc[UR6][R2.64], RZ ;  /* 0x000000ff0200d986 */ /* 0x0001e6000c101b06 */
[----:B------:R-:W-:Y:S01]  /*0650*/  @!P2 IMAD.WIDE R8, R13, 0x8, R8 ;  /* 0x000000080d08a825 */ /* 0x000fe200078e0208 */
[----:B------:R0:W-:Y:S04]  /*0660*/  @!P4 STG.E.64 desc[UR6][R4.64], RZ ;  /* 0x000000ff0400c986 */ /* 0x0001e8000c101b06 */
[----:B------:R0:W-:Y:S01]  /*0670*/  @!P2 STG.E.64 desc[UR6][R8.64], RZ ;  /* 0x000000ff0800a986 */ /* 0x0001e2000c101b06 */
[----:B------:R-:W-:Y:S05]  /*0680*/  @P3 BRA `(.L_x_73) ;  /* 0x0000000000243947 */ /* 0x000fea0003800000 */
[----:B0-----:R-:W2:Y:S02]  /*0690*/  LDG.E.64 R8, desc[UR6][R2.64] ;  /* 0x0000000602087981 */ /* 0x001ea4000c1e1b00 */
[----:B--2---:R-:W-:-:S06]  /*06a0*/  DSETP.GT.AND P0, PT, R8, 5, PT ;  /* 0x401400000800742a */ /* 0x004fcc0003f04000 */
[----:B------:R-:W-:Y:S02]  /*06b0*/  FSEL R4, R8, RZ, !P0 ;  /* 0x000000ff08047208 */ /* 0x000fe40004000000 */
[----:B------:R-:W-:-:S06]  /*06c0*/  FSEL R5, R9, 2.3125, !P0 ;  /* 0x4014000009057808 */ /* 0x000fcc0004000000 */
[----:B------:R-:W-:-:S06]  /*06d0*/  DSETP.GEU.AND P2, PT, R4, -5, PT ;  /* 0xc01400000400742a */ /* 0x000fcc0003f4e000 */
[----:B------:R-:W-:Y:S01]  /*06e0*/  DSETP.GT.OR P0, PT, R8, 5, !P2 ;  /* 0x401400000800742a */ /* 0x000fe20005704400 */
[----:B------:R-:W-:Y:S02]  /*06f0*/  FSEL R4, R4, RZ, P2 ;  /* 0x000000ff04047208 */ /* 0x000fe40001000000 */
[----:B------:R-:W-:-:S11]  /*0700*/  FSEL R5, R5, -2.3125, P2 ;  /* 0xc014000005057808 */ /* 0x000fd60001000000 */
[----:B------:R2:W-:Y:S02]  /*0710*/  @P0 STG.E.64 desc[UR6][R2.64], R4 ;  /* 0x0000000402000986 */ /* 0x0005e4000c101b06 */
.L_x_73:
[----:B------:R-:W-:Y:S05]  /*0720*/  BSYNC.RECONVERGENT B0 ;  /* 0x0000000000007941 */ /* 0x000fea0003800200 */
.L_x_72:
[----:B------:R-:W-:Y:S05]  /*0730*/  @P1 EXIT ;  /* 0x000000000000194d */ /* 0x000fea0003800000 */
[----:B0-2---:R-:W2:Y:S02]  /*0740*/  LDG.E.64 R4, desc[UR6][R6.64] ;  /* 0x0000000606047981 */ /* 0x005ea4000c1e1b00 */
[----:B--2---:R-:W-:-:S06]  /*0750*/  DSETP.GT.AND P0, PT, R4, 5, PT ;  /* 0x401400000400742a */ /* 0x004fcc0003f04000 */
[----:B------:R-:W-:Y:S02]  /*0760*/  FSEL R2, R4, RZ, !P0 ;  /* 0x000000ff04027208 */ /* 0x000fe40004000000 */
[----:B------:R-:W-:-:S06]  /*0770*/  FSEL R3, R5, 2.3125, !P0 ;  /* 0x4014000005037808 */ /* 0x000fcc0004000000 */
[----:B------:R-:W-:-:S06]  /*0780*/  DSETP.GEU.AND P1, PT, R2, -5, PT ;  /* 0xc01400000200742a */ /* 0x000fcc0003f2e000 */
[----:B------:R-:W-:Y:S01]  /*0790*/  DSETP.GT.OR P0, PT, R4, 5, !P1 ;  /* 0x401400000400742a */ /* 0x000fe20004f04400 */
[----:B------:R-:W-:Y:S02]  /*07a0*/  FSEL R2, R2, RZ, P1 ;  /* 0x000000ff02027208 */ /* 0x000fe40000800000 */
[----:B------:R-:W-:-:S11]  /*07b0*/  FSEL R3, R3, -2.3125, P1 ;  /* 0xc014000003037808 */ /* 0x000fd60000800000 */
[----:B------:R-:W-:Y:S05]  /*07c0*/  @!P0 EXIT ;  /* 0x000000000000894d */ /* 0x000fea0003800000 */
[----:B------:R-:W-:Y:S01]  /*07d0*/  STG.E.64 desc[UR6][R6.64], R2 ;  /* 0x0000000206007986 */ /* 0x000fe2000c101b06 */
[----:B------:R-:W-:Y:S05]  /*07e0*/  EXIT ;  /* 0x000000000000794d */ /* 0x000fea0003800000 */
.L_x_74:
        /* <DEDUP_REMOVED lines=9> */
.L_x_86:


//--------------------- .nv.shared.reserved.0     --------------------------
	.section	.nv.shared.reserved.0,"aw",@nobits
	.weak		__nv_reservedSMEM_offset_0_alias
	.size		__nv_reservedSMEM_offset_0_alias, 0, 64
	.other		__nv_reservedSMEM_offset_0_alias,@"STO_CUDA_RESERVED_SHARED STV_DEFAULT"
__nv_reservedSMEM_offset_0_alias:
	.zero		0
	.zero		64


//--------------------- .nv.constant0._Z48calculate_center_velocities_and_magnitude_kernelPdS_S_S_S_ii --------------------------
	.section	.nv.constant0._Z48calculate_center_velocities_and_magnitude_kernelPdS_S_S_S_ii,"a",@progbits
	.sectionflags	@""
	.align	4
.nv.constant0._Z48calculate_center_velocities_and_magnitude_kernelPdS_S_S_S_ii:
	.zero		944


//--------------------- .nv.constant0._Z32pressure_correction_kernel_blackPdS_S_S_iidddddPi --------------------------
	.section	.nv.constant0._Z32pressure_correction_kernel_blackPdS_S_S_iidddddPi,"a",@progbits
	.sectionflags	@""
	.align	4
.nv.constant0._Z32pressure_correction_kernel_blackPdS_S_S_iidddddPi:
	.zero		984


//--------------------- .nv.constant0._Z30pressure_correction_kernel_redPdS_S_S_iidddddPi --------------------------
	.section	.nv.constant0._Z30pressure_correction_kernel_redPdS_S_S_iidddddPi,"a",@progbits
	.sectionflags	@""
	.align	4
.nv.constant0._Z30pressure_correction_kernel_redPdS_S_S_iidddddPi:
	.zero		984


//--------------------- .nv.constant0._Z30update_velocities_final_kernelPdS_S_S_ii --------------------------
	.section	.nv.constant0._Z30update_velocities_final_kernelPdS_S_S_ii,"a",@progbits
	.sectionflags	@""
	.align	4
.nv.constant0._Z30update_velocities_final_kernelPdS_S_S_ii:
	.zero		936


//--------------------- .nv.constant0._Z24update_velocities_kernelPdS_S_S_S_iidddd --------------------------
	.section	.nv.constant0._Z24update_velocities_kernelPdS_S_S_S_iidddd,"a",@progbits
	.sectionflags	@""
	.align	4
.nv.constant0._Z24update_velocities_kernelPdS_S_S_S_iidddd:
	.zero		976


//--------------------- .nv.constant0._Z25compute_divergence_kernelPdS_S_iidd --------------------------
	.section	.nv.constant0._Z25compute_divergence_kernelPdS_S_iidd,"a",@progbits
	.sectionflags	@""
	.align	4
.nv.constant0._Z25compute_divergence_kernelPdS_S_iidd:
	.zero		944


//--------------------- .nv.constant0._Z32apply_boundary_conditions_kernelPdS_iiiiiiiiii --------------------------
	.section	.nv.constant0._Z32apply_boundary_conditions_kernelPdS_iiiiiiiiii,"a",@progbits
	.sectionflags	@""
	.align	4
.nv.constant0._Z32apply_boundary_conditions_kernelPdS_iiiiiiiiii:
	.zero		952


//--------------------- SYMBOLS --------------------------

	.type		.nv.reservedSmem.offset0,@object
	.size		.nv.reservedSmem.offset0,0x4
